//
// Generated by NVIDIA NVVM Compiler
//
// Compiler Build ID: CL-36424714
// Cuda compilation tools, release 13.0, V13.0.88
// Based on NVVM 20.0.0
//

.version 9.0
.target sm_100
.address_size 64

	// .globl	_Z6rowAddPfS_S_i

.visible .entry _Z6rowAddPfS_S_i(
	.param .u64 .ptr .align 1 _Z6rowAddPfS_S_i_param_0,
	.param .u64 .ptr .align 1 _Z6rowAddPfS_S_i_param_1,
	.param .u64 .ptr .align 1 _Z6rowAddPfS_S_i_param_2,
	.param .u32 _Z6rowAddPfS_S_i_param_3
)
{
	.reg .pred 	%p<12>;
	.reg .b32 	%r<39>;
	.reg .b32 	%f<83>;
	.reg .b64 	%rd<70>;

	ld.param.u64 	%rd14, [_Z6rowAddPfS_S_i_param_0];
	ld.param.u64 	%rd15, [_Z6rowAddPfS_S_i_param_1];
	ld.param.u32 	%r20, [_Z6rowAddPfS_S_i_param_3];
	cvta.to.global.u64 	%rd1, %rd15;
	cvta.to.global.u64 	%rd2, %rd14;
	mov.u32 	%r21, %ctaid.x;
	mov.u32 	%r22, %ntid.x;
	mov.u32 	%r23, %tid.x;
	mad.lo.s32 	%r1, %r21, %r22, %r23;
	mov.u32 	%r2, %ctaid.y;
	mov.u32 	%r3, %ntid.y;
	mov.u32 	%r4, %tid.y;
	mad.lo.s32 	%r5, %r2, %r3, %r4;
	max.s32 	%r24, %r5, %r1;
	setp.ge.s32 	%p1, %r24, %r20;
	setp.lt.s32 	%p2, %r20, 1;
	mov.f32 	%f82, 0f00000000;
	or.pred  	%p3, %p1, %p2;
	@%p3 bra 	$L__BB0_12;
	and.b32  	%r6, %r20, 7;
	setp.lt.u32 	%p4, %r20, 8;
	mov.f32 	%f82, 0f00000000;
	mov.b32 	%r37, 0;
	@%p4 bra 	$L__BB0_4;
	and.b32  	%r37, %r20, 2147483640;
	neg.s32 	%r35, %r37;
	mul.wide.u32 	%rd16, %r20, 4;
	add.s64 	%rd3, %rd1, %rd16;
	shl.b32 	%r9, %r20, 3;
	mul.wide.u32 	%rd17, %r20, 8;
	add.s64 	%rd4, %rd1, %rd17;
	mul.wide.u32 	%rd18, %r20, 12;
	add.s64 	%rd5, %rd1, %rd18;
	mul.wide.u32 	%rd19, %r20, 16;
	add.s64 	%rd6, %rd1, %rd19;
	mul.wide.u32 	%rd20, %r20, 20;
	add.s64 	%rd7, %rd1, %rd20;
	mul.wide.u32 	%rd21, %r20, 24;
	add.s64 	%rd8, %rd1, %rd21;
	mul.wide.u32 	%rd22, %r20, 28;
	add.s64 	%rd9, %rd1, %rd22;
	mul.wide.u32 	%rd23, %r3, %r2;
	cvt.u64.u32 	%rd24, %r4;
	add.s64 	%rd25, %rd23, %rd24;
	shl.b64 	%rd26, %rd25, 2;
	add.s64 	%rd27, %rd26, %rd2;
	add.s64 	%rd69, %rd27, 16;
	mov.f32 	%f82, 0f00000000;
	mov.u32 	%r34, %r1;
$L__BB0_3:
	.pragma "nounroll";
	mul.wide.s32 	%rd28, %r34, 4;
	add.s64 	%rd29, %rd3, %rd28;
	add.s64 	%rd30, %rd4, %rd28;
	add.s64 	%rd31, %rd5, %rd28;
	add.s64 	%rd32, %rd6, %rd28;
	add.s64 	%rd33, %rd7, %rd28;
	add.s64 	%rd34, %rd8, %rd28;
	add.s64 	%rd35, %rd9, %rd28;
	add.s64 	%rd36, %rd1, %rd28;
	ld.global.f32 	%f17, [%rd69+-16];
	ld.global.f32 	%f18, [%rd36];
	add.f32 	%f19, %f17, %f18;
	add.f32 	%f20, %f82, %f19;
	ld.global.f32 	%f21, [%rd69+-12];
	ld.global.f32 	%f22, [%rd29];
	add.f32 	%f23, %f21, %f22;
	add.f32 	%f24, %f20, %f23;
	ld.global.f32 	%f25, [%rd69+-8];
	ld.global.f32 	%f26, [%rd30];
	add.f32 	%f27, %f25, %f26;
	add.f32 	%f28, %f24, %f27;
	ld.global.f32 	%f29, [%rd69+-4];
	ld.global.f32 	%f30, [%rd31];
	add.f32 	%f31, %f29, %f30;
	add.f32 	%f32, %f28, %f31;
	ld.global.f32 	%f33, [%rd69];
	ld.global.f32 	%f34, [%rd32];
	add.f32 	%f35, %f33, %f34;
	add.f32 	%f36, %f32, %f35;
	ld.global.f32 	%f37, [%rd69+4];
	ld.global.f32 	%f38, [%rd33];
	add.f32 	%f39, %f37, %f38;
	add.f32 	%f40, %f36, %f39;
	ld.global.f32 	%f41, [%rd69+8];
	ld.global.f32 	%f42, [%rd34];
	add.f32 	%f43, %f41, %f42;
	add.f32 	%f44, %f40, %f43;
	ld.global.f32 	%f45, [%rd69+12];
	ld.global.f32 	%f46, [%rd35];
	add.f32 	%f47, %f45, %f46;
	add.f32 	%f82, %f44, %f47;
	add.s32 	%r35, %r35, 8;
	add.s32 	%r34, %r34, %r9;
	add.s64 	%rd69, %rd69, 32;
	setp.ne.s32 	%p5, %r35, 0;
	@%p5 bra 	$L__BB0_3;
$L__BB0_4:
	setp.eq.s32 	%p6, %r6, 0;
	@%p6 bra 	$L__BB0_12;
	and.b32  	%r15, %r20, 3;
	setp.lt.u32 	%p7, %r6, 4;
	@%p7 bra 	$L__BB0_7;
	add.s32 	%r26, %r37, %r5;
	mul.wide.u32 	%rd37, %r26, 4;
	add.s64 	%rd38, %rd2, %rd37;
	ld.global.f32 	%f49, [%rd38];
	mad.lo.s32 	%r27, %r37, %r20, %r1;
	mul.wide.s32 	%rd39, %r27, 4;
	add.s64 	%rd40, %rd1, %rd39;
	ld.global.f32 	%f50, [%rd40];
	add.f32 	%f51, %f49, %f50;
	add.f32 	%f52, %f82, %f51;
	cvt.u64.u32 	%rd41, %r5;
	cvt.u64.u32 	%rd42, %r37;
	add.s64 	%rd43, %rd42, %rd41;
	shl.b64 	%rd44, %rd43, 2;
	add.s64 	%rd45, %rd2, %rd44;
	ld.global.f32 	%f53, [%rd45+4];
	mul.wide.u32 	%rd46, %r20, 4;
	add.s64 	%rd47, %rd40, %rd46;
	ld.global.f32 	%f54, [%rd47];
	add.f32 	%f55, %f53, %f54;
	add.f32 	%f56, %f52, %f55;
	ld.global.f32 	%f57, [%rd45+8];
	add.s64 	%rd48, %rd47, %rd46;
	ld.global.f32 	%f58, [%rd48];
	add.f32 	%f59, %f57, %f58;
	add.f32 	%f60, %f56, %f59;
	ld.global.f32 	%f61, [%rd45+12];
	add.s64 	%rd49, %rd48, %rd46;
	ld.global.f32 	%f62, [%rd49];
	add.f32 	%f63, %f61, %f62;
	add.f32 	%f82, %f60, %f63;
	add.s32 	%r37, %r37, 4;
$L__BB0_7:
	setp.eq.s32 	%p8, %r15, 0;
	@%p8 bra 	$L__BB0_12;
	setp.eq.s32 	%p9, %r15, 1;
	@%p9 bra 	$L__BB0_10;
	add.s32 	%r28, %r37, %r5;
	mul.wide.u32 	%rd50, %r28, 4;
	add.s64 	%rd51, %rd2, %rd50;
	ld.global.f32 	%f65, [%rd51];
	mad.lo.s32 	%r29, %r37, %r20, %r1;
	mul.wide.s32 	%rd52, %r29, 4;
	add.s64 	%rd53, %rd1, %rd52;
	ld.global.f32 	%f66, [%rd53];
	add.f32 	%f67, %f65, %f66;
	add.f32 	%f68, %f82, %f67;
	cvt.u64.u32 	%rd54, %r5;
	cvt.u64.u32 	%rd55, %r37;
	add.s64 	%rd56, %rd55, %rd54;
	shl.b64 	%rd57, %rd56, 2;
	add.s64 	%rd58, %rd2, %rd57;
	ld.global.f32 	%f69, [%rd58+4];
	mul.wide.u32 	%rd59, %r20, 4;
	add.s64 	%rd60, %rd53, %rd59;
	ld.global.f32 	%f70, [%rd60];
	add.f32 	%f71, %f69, %f70;
	add.f32 	%f82, %f68, %f71;
	add.s32 	%r37, %r37, 2;
$L__BB0_10:
	and.b32  	%r30, %r20, 1;
	setp.eq.b32 	%p10, %r30, 1;
	not.pred 	%p11, %p10;
	@%p11 bra 	$L__BB0_12;
	add.s32 	%r31, %r37, %r5;
	mul.wide.u32 	%rd61, %r31, 4;
	add.s64 	%rd62, %rd2, %rd61;
	ld.global.f32 	%f72, [%rd62];
	mad.lo.s32 	%r32, %r37, %r20, %r1;
	mul.wide.s32 	%rd63, %r32, 4;
	add.s64 	%rd64, %rd1, %rd63;
	ld.global.f32 	%f73, [%rd64];
	add.f32 	%f74, %f72, %f73;
	add.f32 	%f82, %f82, %f74;
$L__BB0_12:
	ld.param.u64 	%rd68, [_Z6rowAddPfS_S_i_param_2];
	cvta.to.global.u64 	%rd65, %rd68;
	mad.lo.s32 	%r33, %r20, %r5, %r1;
	mul.wide.s32 	%rd66, %r33, 4;
	add.s64 	%rd67, %rd65, %rd66;
	st.global.f32 	[%rd67], %f82;
	ret;

}
	// .globl	_Z9columnAddPfS_S_i
.visible .entry _Z9columnAddPfS_S_i(
	.param .u64 .ptr .align 1 _Z9columnAddPfS_S_i_param_0,
	.param .u64 .ptr .align 1 _Z9columnAddPfS_S_i_param_1,
	.param .u64 .ptr .align 1 _Z9columnAddPfS_S_i_param_2,
	.param .u32 _Z9columnAddPfS_S_i_param_3
)
{
	.reg .pred 	%p<12>;
	.reg .b32 	%r<112>;
	.reg .b32 	%f<113>;
	.reg .b64 	%rd<74>;

	ld.param.u64 	%rd6, [_Z9columnAddPfS_S_i_param_0];
	ld.param.u64 	%rd8, [_Z9columnAddPfS_S_i_param_1];
	ld.param.u32 	%r65, [_Z9columnAddPfS_S_i_param_3];
	cvta.to.global.u64 	%rd1, %rd8;
	mov.u32 	%r66, %ctaid.x;
	mov.u32 	%r67, %ntid.x;
	mov.u32 	%r68, %tid.x;
	mad.lo.s32 	%r1, %r66, %r67, %r68;
	mov.u32 	%r69, %ctaid.y;
	mov.u32 	%r70, %ntid.y;
	mov.u32 	%r71, %tid.y;
	mad.lo.s32 	%r2, %r69, %r70, %r71;
	max.s32 	%r72, %r2, %r1;
	setp.ge.s32 	%p1, %r72, %r65;
	setp.lt.s32 	%p2, %r65, 1;
	or.pred  	%p3, %p1, %p2;
	@%p3 bra 	$L__BB1_13;
	cvta.to.global.u64 	%rd9, %rd6;
	mul.lo.s32 	%r74, %r65, %r2;
	mul.wide.u32 	%rd10, %r74, 4;
	add.s64 	%rd11, %rd9, %rd10;
	ld.global.f32 	%f1, [%rd11];
	add.s32 	%r75, %r65, -1;
	and.b32  	%r3, %r65, 15;
	setp.lt.u32 	%p4, %r75, 15;
	mov.b32 	%r109, 0;
	@%p4 bra 	$L__BB1_4;
	and.b32  	%r109, %r65, 2147483632;
	neg.s32 	%r107, %r109;
	shl.b32 	%r6, %r65, 4;
	shl.b32 	%r105, %r65, 1;
	mul.lo.s32 	%r104, %r65, 3;
	shl.b32 	%r103, %r65, 2;
	mul.lo.s32 	%r102, %r65, 5;
	mul.lo.s32 	%r101, %r65, 6;
	mul.lo.s32 	%r100, %r65, 7;
	shl.b32 	%r99, %r65, 3;
	mul.lo.s32 	%r98, %r65, 9;
	mul.lo.s32 	%r97, %r65, 10;
	mul.lo.s32 	%r96, %r65, 11;
	mul.lo.s32 	%r95, %r65, 12;
	mul.lo.s32 	%r94, %r65, 13;
	mul.lo.s32 	%r93, %r65, 14;
	mul.lo.s32 	%r92, %r65, 15;
	mov.b32 	%r91, 0;
	mov.u32 	%r106, %r65;
$L__BB1_3:
	.pragma "nounroll";
	mul.wide.u32 	%rd12, %r91, 4;
	add.s64 	%rd13, %rd1, %rd12;
	ld.global.f32 	%f19, [%rd13];
	add.f32 	%f20, %f1, %f19;
	add.f32 	%f21, %f112, %f20;
	mul.wide.u32 	%rd14, %r106, 4;
	add.s64 	%rd15, %rd1, %rd14;
	ld.global.f32 	%f22, [%rd15];
	add.f32 	%f23, %f1, %f22;
	add.f32 	%f24, %f21, %f23;
	mul.wide.u32 	%rd16, %r105, 4;
	add.s64 	%rd17, %rd1, %rd16;
	ld.global.f32 	%f25, [%rd17];
	add.f32 	%f26, %f1, %f25;
	add.f32 	%f27, %f24, %f26;
	mul.wide.u32 	%rd18, %r104, 4;
	add.s64 	%rd19, %rd1, %rd18;
	ld.global.f32 	%f28, [%rd19];
	add.f32 	%f29, %f1, %f28;
	add.f32 	%f30, %f27, %f29;
	mul.wide.u32 	%rd20, %r103, 4;
	add.s64 	%rd21, %rd1, %rd20;
	ld.global.f32 	%f31, [%rd21];
	add.f32 	%f32, %f1, %f31;
	add.f32 	%f33, %f30, %f32;
	mul.wide.u32 	%rd22, %r102, 4;
	add.s64 	%rd23, %rd1, %rd22;
	ld.global.f32 	%f34, [%rd23];
	add.f32 	%f35, %f1, %f34;
	add.f32 	%f36, %f33, %f35;
	mul.wide.u32 	%rd24, %r101, 4;
	add.s64 	%rd25, %rd1, %rd24;
	ld.global.f32 	%f37, [%rd25];
	add.f32 	%f38, %f1, %f37;
	add.f32 	%f39, %f36, %f38;
	mul.wide.u32 	%rd26, %r100, 4;
	add.s64 	%rd27, %rd1, %rd26;
	ld.global.f32 	%f40, [%rd27];
	add.f32 	%f41, %f1, %f40;
	add.f32 	%f42, %f39, %f41;
	mul.wide.u32 	%rd28, %r99, 4;
	add.s64 	%rd29, %rd1, %rd28;
	ld.global.f32 	%f43, [%rd29];
	add.f32 	%f44, %f1, %f43;
	add.f32 	%f45, %f42, %f44;
	mul.wide.u32 	%rd30, %r98, 4;
	add.s64 	%rd31, %rd1, %rd30;
	ld.global.f32 	%f46, [%rd31];
	add.f32 	%f47, %f1, %f46;
	add.f32 	%f48, %f45, %f47;
	mul.wide.u32 	%rd32, %r97, 4;
	add.s64 	%rd33, %rd1, %rd32;
	ld.global.f32 	%f49, [%rd33];
	add.f32 	%f50, %f1, %f49;
	add.f32 	%f51, %f48, %f50;
	mul.wide.u32 	%rd34, %r96, 4;
	add.s64 	%rd35, %rd1, %rd34;
	ld.global.f32 	%f52, [%rd35];
	add.f32 	%f53, %f1, %f52;
	add.f32 	%f54, %f51, %f53;
	mul.wide.u32 	%rd36, %r95, 4;
	add.s64 	%rd37, %rd1, %rd36;
	ld.global.f32 	%f55, [%rd37];
	add.f32 	%f56, %f1, %f55;
	add.f32 	%f57, %f54, %f56;
	mul.wide.u32 	%rd38, %r94, 4;
	add.s64 	%rd39, %rd1, %rd38;
	ld.global.f32 	%f58, [%rd39];
	add.f32 	%f59, %f1, %f58;
	add.f32 	%f60, %f57, %f59;
	mul.wide.u32 	%rd40, %r93, 4;
	add.s64 	%rd41, %rd1, %rd40;
	ld.global.f32 	%f61, [%rd41];
	add.f32 	%f62, %f1, %f61;
	add.f32 	%f63, %f60, %f62;
	mul.wide.u32 	%rd42, %r92, 4;
	add.s64 	%rd43, %rd1, %rd42;
	ld.global.f32 	%f64, [%rd43];
	add.f32 	%f65, %f1, %f64;
	add.f32 	%f112, %f63, %f65;
	add.s32 	%r107, %r107, 16;
	add.s32 	%r106, %r106, %r6;
	add.s32 	%r105, %r105, %r6;
	add.s32 	%r104, %r104, %r6;
	add.s32 	%r103, %r103, %r6;
	add.s32 	%r102, %r102, %r6;
	add.s32 	%r101, %r101, %r6;
	add.s32 	%r100, %r100, %r6;
	add.s32 	%r99, %r99, %r6;
	add.s32 	%r98, %r98, %r6;
	add.s32 	%r97, %r97, %r6;
	add.s32 	%r96, %r96, %r6;
	add.s32 	%r95, %r95, %r6;
	add.s32 	%r94, %r94, %r6;
	add.s32 	%r93, %r93, %r6;
	add.s32 	%r92, %r92, %r6;
	add.s32 	%r91, %r91, %r6;
	setp.ne.s32 	%p5, %r107, 0;
	@%p5 bra 	$L__BB1_3;
$L__BB1_4:
	setp.eq.s32 	%p6, %r3, 0;
	@%p6 bra 	$L__BB1_13;
	and.b32  	%r56, %r65, 7;
	setp.lt.u32 	%p7, %r3, 8;
	@%p7 bra 	$L__BB1_7;
	mul.lo.s32 	%r77, %r109, %r65;
	mul.wide.u32 	%rd44, %r77, 4;
	add.s64 	%rd45, %rd1, %rd44;
	ld.global.f32 	%f67, [%rd45];
	add.f32 	%f68, %f1, %f67;
	add.f32 	%f69, %f112, %f68;
	add.s32 	%r78, %r77, %r65;
	mul.wide.u32 	%rd46, %r78, 4;
	add.s64 	%rd47, %rd1, %rd46;
	ld.global.f32 	%f70, [%rd47];
	add.f32 	%f71, %f1, %f70;
	add.f32 	%f72, %f69, %f71;
	add.s32 	%r79, %r78, %r65;
	mul.wide.u32 	%rd48, %r79, 4;
	add.s64 	%rd49, %rd1, %rd48;
	ld.global.f32 	%f73, [%rd49];
	add.f32 	%f74, %f1, %f73;
	add.f32 	%f75, %f72, %f74;
	add.s32 	%r80, %r79, %r65;
	mul.wide.u32 	%rd50, %r80, 4;
	add.s64 	%rd51, %rd1, %rd50;
	ld.global.f32 	%f76, [%rd51];
	add.f32 	%f77, %f1, %f76;
	add.f32 	%f78, %f75, %f77;
	add.s32 	%r81, %r80, %r65;
	mul.wide.u32 	%rd52, %r81, 4;
	add.s64 	%rd53, %rd1, %rd52;
	ld.global.f32 	%f79, [%rd53];
	add.f32 	%f80, %f1, %f79;
	add.f32 	%f81, %f78, %f80;
	add.s32 	%r82, %r81, %r65;
	mul.wide.u32 	%rd54, %r82, 4;
	add.s64 	%rd55, %rd1, %rd54;
	ld.global.f32 	%f82, [%rd55];
	add.f32 	%f83, %f1, %f82;
	add.f32 	%f84, %f81, %f83;
	add.s32 	%r83, %r82, %r65;
	mul.wide.u32 	%rd56, %r83, 4;
	add.s64 	%rd57, %rd1, %rd56;
	ld.global.f32 	%f85, [%rd57];
	add.f32 	%f86, %f1, %f85;
	add.f32 	%f87, %f84, %f86;
	add.s32 	%r84, %r83, %r65;
	mul.wide.u32 	%rd58, %r84, 4;
	add.s64 	%rd59, %rd1, %rd58;
	ld.global.f32 	%f88, [%rd59];
	add.f32 	%f89, %f1, %f88;
	add.f32 	%f112, %f87, %f89;
	add.s32 	%r109, %r109, 8;
$L__BB1_7:
	setp.eq.s32 	%p8, %r56, 0;
	@%p8 bra 	$L__BB1_13;
	and.b32  	%r59, %r65, 3;
	setp.lt.u32 	%p9, %r56, 4;
	@%p9 bra 	$L__BB1_10;
	mul.lo.s32 	%r85, %r109, %r65;
	mul.wide.u32 	%rd60, %r85, 4;
	add.s64 	%rd61, %rd1, %rd60;
	ld.global.f32 	%f91, [%rd61];
	add.f32 	%f92, %f1, %f91;
	add.f32 	%f93, %f112, %f92;
	add.s32 	%r86, %r85, %r65;
	mul.wide.u32 	%rd62, %r86, 4;
	add.s64 	%rd63, %rd1, %rd62;
	ld.global.f32 	%f94, [%rd63];
	add.f32 	%f95, %f1, %f94;
	add.f32 	%f96, %f93, %f95;
	add.s32 	%r87, %r86, %r65;
	mul.wide.u32 	%rd64, %r87, 4;
	add.s64 	%rd65, %rd1, %rd64;
	ld.global.f32 	%f97, [%rd65];
	add.f32 	%f98, %f1, %f97;
	add.f32 	%f99, %f96, %f98;
	add.s32 	%r88, %r87, %r65;
	mul.wide.u32 	%rd66, %r88, 4;
	add.s64 	%rd67, %rd1, %rd66;
	ld.global.f32 	%f100, [%rd67];
	add.f32 	%f101, %f1, %f100;
	add.f32 	%f112, %f99, %f101;
	add.s32 	%r109, %r109, 4;
$L__BB1_10:
	setp.eq.s32 	%p10, %r59, 0;
	@%p10 bra 	$L__BB1_13;
	mul.lo.s32 	%r89, %r109, %r65;
	mul.wide.u32 	%rd68, %r89, 4;
	add.s64 	%rd73, %rd1, %rd68;
	mul.wide.u32 	%rd3, %r65, 4;
	neg.s32 	%r111, %r59;
$L__BB1_12:
	.pragma "nounroll";
	ld.global.f32 	%f102, [%rd73];
	add.f32 	%f103, %f1, %f102;
	add.f32 	%f112, %f112, %f103;
	add.s64 	%rd73, %rd73, %rd3;
	add.s32 	%r111, %r111, 1;
	setp.ne.s32 	%p11, %r111, 0;
	@%p11 bra 	$L__BB1_12;
$L__BB1_13:
	ld.param.u64 	%rd72, [_Z9columnAddPfS_S_i_param_2];
	cvta.to.global.u64 	%rd69, %rd72;
	mad.lo.s32 	%r90, %r65, %r2, %r1;
	mul.wide.s32 	%rd70, %r90, 4;
	add.s64 	%rd71, %rd69, %rd70;
	st.global.f32 	[%rd71], %f112;
	ret;

}
	// .globl	_Z9matrixAddPfS_S_i
.visible .entry _Z9matrixAddPfS_S_i(
	.param .u64 .ptr .align 1 _Z9matrixAddPfS_S_i_param_0,
	.param .u64 .ptr .align 1 _Z9matrixAddPfS_S_i_param_1,
	.param .u64 .ptr .align 1 _Z9matrixAddPfS_S_i_param_2,
	.param .u32 _Z9matrixAddPfS_S_i_param_3
)
{
	.reg .pred 	%p<12>;
	.reg .b32 	%r<40>;
	.reg .b32 	%f<83>;
	.reg .b64 	%rd<67>;

	ld.param.u64 	%rd14, [_Z9matrixAddPfS_S_i_param_0];
	ld.param.u64 	%rd15, [_Z9matrixAddPfS_S_i_param_1];
	ld.param.u32 	%r17, [_Z9matrixAddPfS_S_i_param_3];
	cvta.to.global.u64 	%rd1, %rd15;
	cvta.to.global.u64 	%rd2, %rd14;
	mov.u32 	%r18, %ctaid.x;
	mov.u32 	%r19, %ntid.x;
	mov.u32 	%r20, %tid.x;
	mad.lo.s32 	%r1, %r18, %r19, %r20;
	mov.u32 	%r21, %ctaid.y;
	mov.u32 	%r22, %ntid.y;
	mov.u32 	%r23, %tid.y;
	mad.lo.s32 	%r2, %r21, %r22, %r23;
	max.s32 	%r24, %r2, %r1;
	setp.ge.s32 	%p1, %r24, %r17;
	setp.lt.s32 	%p2, %r17, 1;
	mov.f32 	%f82, 0f00000000;
	or.pred  	%p3, %p1, %p2;
	@%p3 bra 	$L__BB2_12;
	mul.lo.s32 	%r3, %r17, %r2;
	and.b32  	%r4, %r17, 7;
	setp.lt.u32 	%p4, %r17, 8;
	mov.f32 	%f82, 0f00000000;
	mov.b32 	%r38, 0;
	@%p4 bra 	$L__BB2_4;
	and.b32  	%r38, %r17, 2147483640;
	neg.s32 	%r36, %r38;
	mul.wide.u32 	%rd16, %r17, 4;
	add.s64 	%rd3, %rd1, %rd16;
	mul.wide.u32 	%rd17, %r17, 8;
	add.s64 	%rd4, %rd1, %rd17;
	mul.wide.u32 	%rd18, %r17, 12;
	add.s64 	%rd5, %rd1, %rd18;
	mul.wide.u32 	%rd19, %r17, 16;
	add.s64 	%rd6, %rd1, %rd19;
	mul.wide.u32 	%rd20, %r17, 20;
	add.s64 	%rd7, %rd1, %rd20;
	mul.wide.u32 	%rd21, %r17, 24;
	add.s64 	%rd8, %rd1, %rd21;
	mul.wide.u32 	%rd22, %r17, 28;
	add.s64 	%rd9, %rd1, %rd22;
	mul.wide.u32 	%rd23, %r3, 4;
	add.s64 	%rd24, %rd23, %rd2;
	add.s64 	%rd66, %rd24, 16;
	mov.f32 	%f82, 0f00000000;
	mov.u32 	%r35, %r1;
$L__BB2_3:
	.pragma "nounroll";
	mul.wide.s32 	%rd25, %r35, 4;
	add.s64 	%rd26, %rd3, %rd25;
	add.s64 	%rd27, %rd4, %rd25;
	add.s64 	%rd28, %rd5, %rd25;
	add.s64 	%rd29, %rd6, %rd25;
	add.s64 	%rd30, %rd7, %rd25;
	add.s64 	%rd31, %rd8, %rd25;
	add.s64 	%rd32, %rd9, %rd25;
	add.s64 	%rd33, %rd1, %rd25;
	ld.global.f32 	%f17, [%rd66+-16];
	ld.global.f32 	%f18, [%rd33];
	add.f32 	%f19, %f17, %f18;
	add.f32 	%f20, %f82, %f19;
	ld.global.f32 	%f21, [%rd66+-12];
	ld.global.f32 	%f22, [%rd26];
	add.f32 	%f23, %f21, %f22;
	add.f32 	%f24, %f20, %f23;
	ld.global.f32 	%f25, [%rd66+-8];
	ld.global.f32 	%f26, [%rd27];
	add.f32 	%f27, %f25, %f26;
	add.f32 	%f28, %f24, %f27;
	ld.global.f32 	%f29, [%rd66+-4];
	ld.global.f32 	%f30, [%rd28];
	add.f32 	%f31, %f29, %f30;
	add.f32 	%f32, %f28, %f31;
	ld.global.f32 	%f33, [%rd66];
	ld.global.f32 	%f34, [%rd29];
	add.f32 	%f35, %f33, %f34;
	add.f32 	%f36, %f32, %f35;
	ld.global.f32 	%f37, [%rd66+4];
	ld.global.f32 	%f38, [%rd30];
	add.f32 	%f39, %f37, %f38;
	add.f32 	%f40, %f36, %f39;
	ld.global.f32 	%f41, [%rd66+8];
	ld.global.f32 	%f42, [%rd31];
	add.f32 	%f43, %f41, %f42;
	add.f32 	%f44, %f40, %f43;
	ld.global.f32 	%f45, [%rd66+12];
	ld.global.f32 	%f46, [%rd32];
	add.f32 	%f47, %f45, %f46;
	add.f32 	%f82, %f44, %f47;
	add.s32 	%r36, %r36, 8;
	shl.b32 	%r26, %r17, 3;
	add.s32 	%r35, %r35, %r26;
	add.s64 	%rd66, %rd66, 32;
	setp.ne.s32 	%p5, %r36, 0;
	@%p5 bra 	$L__BB2_3;
$L__BB2_4:
	setp.eq.s32 	%p6, %r4, 0;
	@%p6 bra 	$L__BB2_12;
	and.b32  	%r12, %r17, 3;
	setp.lt.u32 	%p7, %r4, 4;
	@%p7 bra 	$L__BB2_7;
	add.s32 	%r27, %r38, %r3;
	mul.wide.u32 	%rd34, %r27, 4;
	add.s64 	%rd35, %rd2, %rd34;
	ld.global.f32 	%f49, [%rd35];
	mad.lo.s32 	%r28, %r38, %r17, %r1;
	mul.wide.s32 	%rd36, %r28, 4;
	add.s64 	%rd37, %rd1, %rd36;
	ld.global.f32 	%f50, [%rd37];
	add.f32 	%f51, %f49, %f50;
	add.f32 	%f52, %f82, %f51;
	cvt.u64.u32 	%rd38, %r3;
	cvt.u64.u32 	%rd39, %r38;
	add.s64 	%rd40, %rd39, %rd38;
	shl.b64 	%rd41, %rd40, 2;
	add.s64 	%rd42, %rd2, %rd41;
	ld.global.f32 	%f53, [%rd42+4];
	mul.wide.u32 	%rd43, %r17, 4;
	add.s64 	%rd44, %rd37, %rd43;
	ld.global.f32 	%f54, [%rd44];
	add.f32 	%f55, %f53, %f54;
	add.f32 	%f56, %f52, %f55;
	ld.global.f32 	%f57, [%rd42+8];
	add.s64 	%rd45, %rd44, %rd43;
	ld.global.f32 	%f58, [%rd45];
	add.f32 	%f59, %f57, %f58;
	add.f32 	%f60, %f56, %f59;
	ld.global.f32 	%f61, [%rd42+12];
	add.s64 	%rd46, %rd45, %rd43;
	ld.global.f32 	%f62, [%rd46];
	add.f32 	%f63, %f61, %f62;
	add.f32 	%f82, %f60, %f63;
	add.s32 	%r38, %r38, 4;
$L__BB2_7:
	setp.eq.s32 	%p8, %r12, 0;
	@%p8 bra 	$L__BB2_12;
	setp.eq.s32 	%p9, %r12, 1;
	@%p9 bra 	$L__BB2_10;
	add.s32 	%r29, %r38, %r3;
	mul.wide.u32 	%rd47, %r29, 4;
	add.s64 	%rd48, %rd2, %rd47;
	ld.global.f32 	%f65, [%rd48];
	mad.lo.s32 	%r30, %r38, %r17, %r1;
	mul.wide.s32 	%rd49, %r30, 4;
	add.s64 	%rd50, %rd1, %rd49;
	ld.global.f32 	%f66, [%rd50];
	add.f32 	%f67, %f65, %f66;
	add.f32 	%f68, %f82, %f67;
	cvt.u64.u32 	%rd51, %r3;
	cvt.u64.u32 	%rd52, %r38;
	add.s64 	%rd53, %rd52, %rd51;
	shl.b64 	%rd54, %rd53, 2;
	add.s64 	%rd55, %rd2, %rd54;
	ld.global.f32 	%f69, [%rd55+4];
	mul.wide.u32 	%rd56, %r17, 4;
	add.s64 	%rd57, %rd50, %rd56;
	ld.global.f32 	%f70, [%rd57];
	add.f32 	%f71, %f69, %f70;
	add.f32 	%f82, %f68, %f71;
	add.s32 	%r38, %r38, 2;
$L__BB2_10:
	and.b32  	%r31, %r17, 1;
	setp.eq.b32 	%p10, %r31, 1;
	not.pred 	%p11, %p10;
	@%p11 bra 	$L__BB2_12;
	add.s32 	%r32, %r38, %r3;
	mul.wide.u32 	%rd58, %r32, 4;
	add.s64 	%rd59, %rd2, %rd58;
	ld.global.f32 	%f72, [%rd59];
	mad.lo.s32 	%r33, %r38, %r17, %r1;
	mul.wide.s32 	%rd60, %r33, 4;
	add.s64 	%rd61, %rd1, %rd60;
	ld.global.f32 	%f73, [%rd61];
	add.f32 	%f74, %f72, %f73;
	add.f32 	%f82, %f82, %f74;
$L__BB2_12:
	ld.param.u64 	%rd65, [_Z9matrixAddPfS_S_i_param_2];
	cvta.to.global.u64 	%rd62, %rd65;
	mad.lo.s32 	%r34, %r17, %r2, %r1;
	mul.wide.s32 	%rd63, %r34, 4;
	add.s64 	%rd64, %rd62, %rd63;
	st.global.f32 	[%rd64], %f82;
	ret;

}


// ===== COMPILED SASS (sm_100) =====

	.target	sm_100

	.elftype	@"ET_EXEC"


//--------------------- .note.nv.tkinfo           --------------------------
	.section	.note.nv.tkinfo,"",@"SHT_NOTE"
	.sectionflags	@"SHF_NOTE_NV_TKINFO"
	.tkinfo
        /*0018*/ 	.word	0x00000002
        /*0030*/ 	.string	""
        /*0030*/ 	.string	"ptxas"
        /*0030*/ 	.string	"Cuda compilation tools, release 13.0, V13.0.88"
        /*0030*/ 	.string	"Build cuda_13.0.r13.0/compiler.36424714_0"
        /*0030*/ 	.string	"-arch sm_100 -m 64 "



//--------------------- .note.nv.cuinfo           --------------------------
	.section	.note.nv.cuinfo,"",@"SHT_NOTE"
	.sectionflags	@"SHF_NOTE_NV_CUINFO"
        /*0018*/ 	.short	0x0002
        /*001a*/ 	.short	0x0064
        /*001c*/ 	.short	0x0082
	.zero		2


//--------------------- .nv.info                  --------------------------
	.section	.nv.info,"",@"SHT_CUDA_INFO"
	.align	4


	//----- nvinfo : EIATTR_REGCOUNT
	.align		4
        /*0000*/ 	.byte	0x04, 0x2f
        /*0002*/ 	.short	(.L_1 - .L_0)
	.align		4
.L_0:
        /*0004*/ 	.word	index@(_Z6rowAddPfS_S_i)
        /*0008*/ 	.word	0x0000001e


	//----- nvinfo : EIATTR_FRAME_SIZE
	.align		4
.L_1:
        /*000c*/ 	.byte	0x04, 0x11
        /*000e*/ 	.short	(.L_3 - .L_2)
	.align		4
.L_2:
        /*0010*/ 	.word	index@(_Z6rowAddPfS_S_i)
        /*0014*/ 	.word	0x00000000


	//----- nvinfo : EIATTR_REGCOUNT
	.align		4
.L_3:
        /*0018*/ 	.byte	0x04, 0x2f
        /*001a*/ 	.short	(.L_5 - .L_4)
	.align		4
.L_4:
        /*001c*/ 	.word	index@(_Z9columnAddPfS_S_i)
        /*0020*/ 	.word	0x00000020


	//----- nvinfo : EIATTR_FRAME_SIZE
	.align		4
.L_5:
        /*0024*/ 	.byte	0x04, 0x11
        /*0026*/ 	.short	(.L_7 - .L_6)
	.align		4
.L_6:
        /*0028*/ 	.word	index@(_Z9columnAddPfS_S_i)
        /*002c*/ 	.word	0x00000000


	//----- nvinfo : EIATTR_REGCOUNT
	.align		4
.L_7:
        /*0030*/ 	.byte	0x04, 0x2f
        /*0032*/ 	.short	(.L_9 - .L_8)
	.align		4
.L_8:
        /*0034*/ 	.word	index@(_Z9matrixAddPfS_S_i)
        /*0038*/ 	.word	0x00000020


	//----- nvinfo : EIATTR_FRAME_SIZE
	.align		4
.L_9:
        /*003c*/ 	.byte	0x04, 0x11
        /*003e*/ 	.short	(.L_11 - .L_10)
	.align		4
.L_10:
        /*0040*/ 	.word	index@(_Z9matrixAddPfS_S_i)
        /*0044*/ 	.word	0x00000000


	//----- nvinfo : EIATTR_MIN_STACK_SIZE
	.align		4
.L_11:
        /*0048*/ 	.byte	0x04, 0x12
        /*004a*/ 	.short	(.L_13 - .L_12)
	.align		4
.L_12:
        /*004c*/ 	.word	index@(_Z9matrixAddPfS_S_i)
        /*0050*/ 	.word	0x00000000


	//----- nvinfo : EIATTR_MIN_STACK_SIZE
	.align		4
.L_13:
        /*0054*/ 	.byte	0x04, 0x12
        /*0056*/ 	.short	(.L_15 - .L_14)
	.align		4
.L_14:
        /*0058*/ 	.word	index@(_Z9columnAddPfS_S_i)
        /*005c*/ 	.word	0x00000000


	//----- nvinfo : EIATTR_MIN_STACK_SIZE
	.align		4
.L_15:
        /*0060*/ 	.byte	0x04, 0x12
        /*0062*/ 	.short	(.L_17 - .L_16)
	.align		4
.L_16:
        /*0064*/ 	.word	index@(_Z6rowAddPfS_S_i)
        /*0068*/ 	.word	0x00000000
.L_17:


//--------------------- .nv.compat                --------------------------
	.section	.nv.compat,"",@"SHT_CUDA_COMPAT_INFO"
	.align	4
        /*0000*/ 	.byte	0x02, 0x09, 0x00, 0x00, 0x02, 0x02, 0x01, 0x00, 0x02, 0x05, 0x05, 0x00, 0x03, 0x07, 0x01, 0x01
        /*0010*/ 	.byte	0x02, 0x03, 0x00, 0x00, 0x02, 0x06, 0x01, 0x00, 0x04, 0x0b, 0x08, 0x00, 0x09, 0x00, 0x00, 0x00
        /*0020*/ 	.byte	0x00, 0x00, 0x00, 0x00


//--------------------- .nv.info._Z9matrixAddPfS_S_i --------------------------
	.section	.nv.info._Z9matrixAddPfS_S_i,"",@"SHT_CUDA_INFO"
	.sectionflags	@""
	.align	4


	//----- nvinfo : EIATTR_CUDA_API_VERSION
	.align		4
        /*0000*/ 	.byte	0x04, 0x37
        /*0002*/ 	.short	(.L_19 - .L_18)
.L_18:
        /*0004*/ 	.word	0x00000082


	//----- nvinfo : EIATTR_KPARAM_INFO
	.align		4
.L_19:
        /*0008*/ 	.byte	0x04, 0x17
        /*000a*/ 	.short	(.L_21 - .L_20)
.L_20:
        /*000c*/ 	.word	0x00000000
        /*0010*/ 	.short	0x0003
        /*0012*/ 	.short	0x0018
        /*0014*/ 	.byte	0x00, 0xf0, 0x11, 0x00


	//----- nvinfo : EIATTR_KPARAM_INFO
	.align		4
.L_21:
        /*0018*/ 	.byte	0x04, 0x17
        /*001a*/ 	.short	(.L_23 - .L_22)
.L_22:
        /*001c*/ 	.word	0x00000000
        /*0020*/ 	.short	0x0002
        /*0022*/ 	.short	0x0010
        /*0024*/ 	.byte	0x00, 0xf5, 0x21, 0x00


	//----- nvinfo : EIATTR_KPARAM_INFO
	.align		4
.L_23:
        /*0028*/ 	.byte	0x04, 0x17
        /*002a*/ 	.short	(.L_25 - .L_24)
.L_24:
        /*002c*/ 	.word	0x00000000
        /*0030*/ 	.short	0x0001
        /*0032*/ 	.short	0x0008
        /*0034*/ 	.byte	0x00, 0xf5, 0x21, 0x00


	//----- nvinfo : EIATTR_KPARAM_INFO
	.align		4
.L_25:
        /*0038*/ 	.byte	0x04, 0x17
        /*003a*/ 	.short	(.L_27 - .L_26)
.L_26:
        /*003c*/ 	.word	0x00000000
        /*0040*/ 	.short	0x0000
        /*0042*/ 	.short	0x0000
        /*0044*/ 	.byte	0x00, 0xf5, 0x21, 0x00


	//----- nvinfo : EIATTR_SPARSE_MMA_MASK
	.align		4
.L_27:
        /*0048*/ 	.byte	0x03, 0x50
        /*004a*/ 	.short	0x0000


	//----- nvinfo : EIATTR_MAXREG_COUNT
	.align		4
        /*004c*/ 	.byte	0x03, 0x1b
        /*004e*/ 	.short	0x00ff


	//----- nvinfo : EIATTR_MERCURY_ISA_VERSION
	.align		4
        /*0050*/ 	.byte	0x03, 0x5f
        /*0052*/ 	.short	0x0101


	//----- nvinfo : EIATTR_VRC_CTA_INIT_COUNT
	.align		4
        /*0054*/ 	.byte	0x02, 0x4a
	.zero		1
	.zero		1


	//----- nvinfo : EIATTR_EXIT_INSTR_OFFSETS
	.align		4
        /*0058*/ 	.byte	0x04, 0x1c
        /*005a*/ 	.short	(.L_29 - .L_28)


	//   ....[0]....
.L_28:
        /*005c*/ 	.word	0x00000b70


	//----- nvinfo : EIATTR_CRS_STACK_SIZE
	.align		4
.L_29:
        /*0060*/ 	.byte	0x04, 0x1e
        /*0062*/ 	.short	(.L_31 - .L_30)
.L_30:
        /*0064*/ 	.word	0x00000000


	//----- nvinfo : EIATTR_CBANK_PARAM_SIZE
	.align		4
.L_31:
        /*0068*/ 	.byte	0x03, 0x19
        /*006a*/ 	.short	0x001c


	//----- nvinfo : EIATTR_PARAM_CBANK
	.align		4
        /*006c*/ 	.byte	0x04, 0x0a
        /*006e*/ 	.short	(.L_33 - .L_32)
	.align		4
.L_32:
        /*0070*/ 	.word	index@(.nv.constant0._Z9matrixAddPfS_S_i)
        /*0074*/ 	.short	0x0380
        /*0076*/ 	.short	0x001c


	//----- nvinfo : EIATTR_SW_WAR
	.align		4
.L_33:
        /*0078*/ 	.byte	0x04, 0x36
        /*007a*/ 	.short	(.L_35 - .L_34)
.L_34:
        /*007c*/ 	.word	0x00000008
.L_35:


//--------------------- .nv.info._Z9columnAddPfS_S_i --------------------------
	.section	.nv.info._Z9columnAddPfS_S_i,"",@"SHT_CUDA_INFO"
	.sectionflags	@""
	.align	4


	//----- nvinfo : EIATTR_CUDA_API_VERSION
	.align		4
        /*0000*/ 	.byte	0x04, 0x37
        /*0002*/ 	.short	(.L_37 - .L_36)
.L_36:
        /*0004*/ 	.word	0x00000082


	//----- nvinfo : EIATTR_KPARAM_INFO
	.align		4
.L_37:
        /*0008*/ 	.byte	0x04, 0x17
        /*000a*/ 	.short	(.L_39 - .L_38)
.L_38:
        /*000c*/ 	.word	0x00000000
        /*0010*/ 	.short	0x0003
        /*0012*/ 	.short	0x0018
        /*0014*/ 	.byte	0x00, 0xf0, 0x11, 0x00


	//----- nvinfo : EIATTR_KPARAM_INFO
	.align		4
.L_39:
        /*0018*/ 	.byte	0x04, 0x17
        /*001a*/ 	.short	(.L_41 - .L_40)
.L_40:
        /*001c*/ 	.word	0x00000000
        /*0020*/ 	.short	0x0002
        /*0022*/ 	.short	0x0010
        /*0024*/ 	.byte	0x00, 0xf5, 0x21, 0x00


	//----- nvinfo : EIATTR_KPARAM_INFO
	.align		4
.L_41:
        /*0028*/ 	.byte	0x04, 0x17
        /*002a*/ 	.short	(.L_43 - .L_42)
.L_42:
        /*002c*/ 	.word	0x00000000
        /*0030*/ 	.short	0x0001
        /*0032*/ 	.short	0x0008
        /*0034*/ 	.byte	0x00, 0xf5, 0x21, 0x00


	//----- nvinfo : EIATTR_KPARAM_INFO
	.align		4
.L_43:
        /*0038*/ 	.byte	0x04, 0x17
        /*003a*/ 	.short	(.L_45 - .L_44)
.L_44:
        /*003c*/ 	.word	0x00000000
        /*0040*/ 	.short	0x0000
        /*0042*/ 	.short	0x0000
        /*0044*/ 	.byte	0x00, 0xf5, 0x21, 0x00


	//----- nvinfo : EIATTR_SPARSE_MMA_MASK
	.align		4
.L_45:
        /*0048*/ 	.byte	0x03, 0x50
        /*004a*/ 	.short	0x0000


	//----- nvinfo : EIATTR_MAXREG_COUNT
	.align		4
        /*004c*/ 	.byte	0x03, 0x1b
        /*004e*/ 	.short	0x00ff


	//----- nvinfo : EIATTR_MERCURY_ISA_VERSION
	.align		4
        /*0050*/ 	.byte	0x03, 0x5f
        /*0052*/ 	.short	0x0101


	//----- nvinfo : EIATTR_VRC_CTA_INIT_COUNT
	.align		4
        /*0054*/ 	.byte	0x02, 0x4a
	.zero		1
	.zero		1


	//----- nvinfo : EIATTR_EXIT_INSTR_OFFSETS
	.align		4
        /*0058*/ 	.byte	0x04, 0x1c
        /*005a*/ 	.short	(.L_47 - .L_46)


	//   ....[0]....
.L_46:
        /*005c*/ 	.word	0x00001160


	//----- nvinfo : EIATTR_CRS_STACK_SIZE
	.align		4
.L_47:
        /*0060*/ 	.byte	0x04, 0x1e
        /*0062*/ 	.short	(.L_49 - .L_48)
.L_48:
        /*0064*/ 	.word	0x00000000


	//----- nvinfo : EIATTR_CBANK_PARAM_SIZE
	.align		4
.L_49:
        /*0068*/ 	.byte	0x03, 0x19
        /*006a*/ 	.short	0x001c


	//----- nvinfo : EIATTR_PARAM_CBANK
	.align		4
        /*006c*/ 	.byte	0x04, 0x0a
        /*006e*/ 	.short	(.L_51 - .L_50)
	.align		4
.L_50:
        /*0070*/ 	.word	index@(.nv.constant0._Z9columnAddPfS_S_i)
        /*0074*/ 	.short	0x0380
        /*0076*/ 	.short	0x001c


	//----- nvinfo : EIATTR_SW_WAR
	.align		4
.L_51:
        /*0078*/ 	.byte	0x04, 0x36
        /*007a*/ 	.short	(.L_53 - .L_52)
.L_52:
        /*007c*/ 	.word	0x00000008
.L_53:


//--------------------- .nv.info._Z6rowAddPfS_S_i --------------------------
	.section	.nv.info._Z6rowAddPfS_S_i,"",@"SHT_CUDA_INFO"
	.sectionflags	@""
	.align	4


	//----- nvinfo : EIATTR_CUDA_API_VERSION
	.align		4
        /*0000*/ 	.byte	0x04, 0x37
        /*0002*/ 	.short	(.L_55 - .L_54)
.L_54:
        /*0004*/ 	.word	0x00000082


	//----- nvinfo : EIATTR_KPARAM_INFO
	.align		4
.L_55:
        /*0008*/ 	.byte	0x04, 0x17
        /*000a*/ 	.short	(.L_57 - .L_56)
.L_56:
        /*000c*/ 	.word	0x00000000
        /*0010*/ 	.short	0x0003
        /*0012*/ 	.short	0x0018
        /*0014*/ 	.byte	0x00, 0xf0, 0x11, 0x00


	//----- nvinfo : EIATTR_KPARAM_INFO
	.align		4
.L_57:
        /*0018*/ 	.byte	0x04, 0x17
        /*001a*/ 	.short	(.L_59 - .L_58)
.L_58:
        /*001c*/ 	.word	0x00000000
        /*0020*/ 	.short	0x0002
        /*0022*/ 	.short	0x0010
        /*0024*/ 	.byte	0x00, 0xf5, 0x21, 0x00


	//----- nvinfo : EIATTR_KPARAM_INFO
	.align		4
.L_59:
        /*0028*/ 	.byte	0x04, 0x17
        /*002a*/ 	.short	(.L_61 - .L_60)
.L_60:
        /*002c*/ 	.word	0x00000000
        /*0030*/ 	.short	0x0001
        /*0032*/ 	.short	0x0008
        /*0034*/ 	.byte	0x00, 0xf5, 0x21, 0x00


	//----- nvinfo : EIATTR_KPARAM_INFO
	.align		4
.L_61:
        /*0038*/ 	.byte	0x04, 0x17
        /*003a*/ 	.short	(.L_63 - .L_62)
.L_62:
        /*003c*/ 	.word	0x00000000
        /*0040*/ 	.short	0x0000
        /*0042*/ 	.short	0x0000
        /*0044*/ 	.byte	0x00, 0xf5, 0x21, 0x00


	//----- nvinfo : EIATTR_SPARSE_MMA_MASK
	.align		4
.L_63:
        /*0048*/ 	.byte	0x03, 0x50
        /*004a*/ 	.short	0x0000


	//----- nvinfo : EIATTR_MAXREG_COUNT
	.align		4
        /*004c*/ 	.byte	0x03, 0x1b
        /*004e*/ 	.short	0x00ff


	//----- nvinfo : EIATTR_MERCURY_ISA_VERSION
	.align		4
        /*0050*/ 	.byte	0x03, 0x5f
        /*0052*/ 	.short	0x0101


	//----- nvinfo : EIATTR_VRC_CTA_INIT_COUNT
	.align		4
        /*0054*/ 	.byte	0x02, 0x4a
	.zero		1
	.zero		1


	//----- nvinfo : EIATTR_EXIT_INSTR_OFFSETS
	.align		4
        /*0058*/ 	.byte	0x04, 0x1c
        /*005a*/ 	.short	(.L_65 - .L_64)


	//   ....[0]....
.L_64:
        /*005c*/ 	.word	0x00000b90


	//----- nvinfo : EIATTR_CRS_STACK_SIZE
	.align		4
.L_65:
        /*0060*/ 	.byte	0x04, 0x1e
        /*0062*/ 	.short	(.L_67 - .L_66)
.L_66:
        /*0064*/ 	.word	0x00000000


	//----- nvinfo : EIATTR_CBANK_PARAM_SIZE
	.align		4
.L_67:
        /*0068*/ 	.byte	0x03, 0x19
        /*006a*/ 	.short	0x001c


	//----- nvinfo : EIATTR_PARAM_CBANK
	.align		4
        /*006c*/ 	.byte	0x04, 0x0a
        /*006e*/ 	.short	(.L_69 - .L_68)
	.align		4
.L_68:
        /*0070*/ 	.word	index@(.nv.constant0._Z6rowAddPfS_S_i)
        /*0074*/ 	.short	0x0380
        /*0076*/ 	.short	0x001c


	//----- nvinfo : EIATTR_SW_WAR
	.align		4
.L_69:
        /*0078*/ 	.byte	0x04, 0x36
        /*007a*/ 	.short	(.L_71 - .L_70)
.L_70:
        /*007c*/ 	.word	0x00000008
.L_71:


//--------------------- .nv.callgraph             --------------------------
	.section	.nv.callgraph,"",@"SHT_CUDA_CALLGRAPH"
	.align	4
	.sectionentsize	8
	.align		4
        /*0000*/ 	.word	0x00000000
	.align		4
        /*0004*/ 	.word	0xffffffff
	.align		4
        /*0008*/ 	.word	0x00000000
	.align		4
        /*000c*/ 	.word	0xfffffffe
	.align		4
        /*0010*/ 	.word	0x00000000
	.align		4
        /*0014*/ 	.word	0xfffffffd
	.align		4
        /*0018*/ 	.word	0x00000000
	.align		4
        /*001c*/ 	.word	0xfffffffc


//--------------------- .text._Z9matrixAddPfS_S_i --------------------------
	.section	.text._Z9matrixAddPfS_S_i,"ax",@progbits
	.align	128
        .global         _Z9matrixAddPfS_S_i
        .type           _Z9matrixAddPfS_S_i,@function
        .size           _Z9matrixAddPfS_S_i,(.L_x_22 - _Z9matrixAddPfS_S_i)
        .other          _Z9matrixAddPfS_S_i,@"STO_CUDA_ENTRY STV_DEFAULT"
_Z9matrixAddPfS_S_i:
.text._Z9matrixAddPfS_S_i:
[----:B------:R-:W-:Y:S01]  /*0000*/  LDC R1, c[0x0][0x37c] ;  /* 0x0000df00ff017b82 */ /* 0x000fe20000000800 */
[----:B------:R-:W0:Y:S07]  /*0010*/  S2R R3, SR_TID.X ;  /* 0x0000000000037919 */ /* 0x000e2e0000002100 */
[----:B------:R-:W0:Y:S01]  /*0020*/  LDC R0, c[0x0][0x360] ;  /* 0x0000d800ff007b82 */ /* 0x000e220000000800 */
[----:B------:R-:W1:Y:S01]  /*0030*/  LDCU UR18, c[0x0][0x398] ;  /* 0x00007300ff1277ac */ /* 0x000e620008000800 */
[----:B------:R-:W-:Y:S01]  /*0040*/  BSSY.RECONVERGENT B0, `(.L_x_0) ;  /* 0x00000ae000007945 */ /* 0x000fe20003800200 */
[----:B------:R-:W2:Y:S01]  /*0050*/  S2R R2, SR_TID.Y ;  /* 0x0000000000027919 */ /* 0x000ea20000002200 */
[----:B------:R-:W-:Y:S01]  /*0060*/  HFMA2 R12, -RZ, RZ, 0, 0 ;  /* 0x00000000ff0c7431 */ /* 0x000fe200000001ff */
[----:B------:R-:W3:Y:S03]  /*0070*/  LDCU.64 UR16, c[0x0][0x358] ;  /* 0x00006b00ff1077ac */ /* 0x000ee60008000a00 */
[----:B------:R-:W0:Y:S08]  /*0080*/  S2UR UR4, SR_CTAID.X ;  /* 0x00000000000479c3 */ /* 0x000e300000002500 */
[----:B------:R-:W2:Y:S01]  /*0090*/  S2UR UR5, SR_CTAID.Y ;  /* 0x00000000000579c3 */ /* 0x000ea20000002600 */
[----:B-1----:R-:W-:-:S07]  /*00a0*/  UISETP.GE.AND UP0, UPT, UR18, 0x1, UPT ;  /* 0x000000011200788c */ /* 0x002fce000bf06270 */
[----:B------:R-:W2:Y:S01]  /*00b0*/  LDC R13, c[0x0][0x364] ;  /* 0x0000d900ff0d7b82 */ /* 0x000ea20000000800 */
[----:B------:R-:W-:Y:S01]  /*00c0*/  PLOP3.LUT P0, PT, PT, PT, UP0, 0x80, 0x8 ;  /* 0x000000000008781c */ /* 0x000fe20003f0f008 */
[----:B0-----:R-:W-:Y:S02]  /*00d0*/  IMAD R0, R0, UR4, R3 ;  /* 0x0000000400007c24 */ /* 0x001fe4000f8e0203 */
[----:B--2---:R-:W-:-:S05]  /*00e0*/  IMAD R13, R13, UR5, R2 ;  /* 0x000000050d0d7c24 */ /* 0x004fca000f8e0202 */
[----:B------:R-:W-:-:S04]  /*00f0*/  VIMNMX R2, PT, PT, R0, R13, !PT ;  /* 0x0000000d00027248 */ /* 0x000fc80007fe0100 */
[----:B------:R-:W-:-:S13]  /*0100*/  ISETP.GE.OR P0, PT, R2, UR18, !P0 ;  /* 0x0000001202007c0c */ /* 0x000fda000c706670 */
[----:B---3--:R-:W-:Y:S05]  /*0110*/  @P0 BRA `(.L_x_1) ;  /* 0x0000000800800947 */ /* 0x008fea0003800000 */
[----:B------:R-:W-:Y:S02]  /*0120*/  UISETP.GE.U32.AND UP1, UPT, UR18, 0x8, UPT ;  /* 0x000000081200788c */ /* 0x000fe4000bf26070 */
[----:B------:R-:W-:Y:S01]  /*0130*/  IMAD R5, R13, UR18, RZ ;  /* 0x000000120d057c24 */ /* 0x000fe2000f8e02ff */
[----:B------:R-:W-:Y:S01]  /*0140*/  ULOP3.LUT UR19, UR18, 0x7, URZ, 0xc0, !UPT ;  /* 0x0000000712137892 */ /* 0x000fe2000f8ec0ff */
[----:B------:R-:W-:Y:S02]  /*0150*/  MOV R12, RZ ;  /* 0x000000ff000c7202 */ /* 0x000fe40000000f00 */
[----:B------:R-:W-:Y:S01]  /*0160*/  MOV R15, RZ ;  /* 0x000000ff000f7202 */ /* 0x000fe20000000f00 */
[----:B------:R-:W-:Y:S02]  /*0170*/  UISETP.NE.AND UP0, UPT, UR19, URZ, UPT ;  /* 0x000000ff1300728c */ /* 0x000fe4000bf05270 */
[----:B------:R-:W-:Y:S09]  /*0180*/  BRA.U !UP1, `(.L_x_2) ;  /* 0x00000005092c7547 */ /* 0x000ff2000b800000 */
[----:B------:R-:W0:Y:S01]  /*0190*/  LDCU.128 UR20, c[0x0][0x380] ;  /* 0x00007000ff1477ac */ /* 0x000e220008000c00 */
[----:B------:R-:W-:Y:S02]  /*01a0*/  MOV R12, RZ ;  /* 0x000000ff000c7202 */ /* 0x000fe40000000f00 */
[----:B------:R-:W-:Y:S01]  /*01b0*/  MOV R14, R0 ;  /* 0x00000000000e7202 */ /* 0x000fe20000000f00 */
[----:B------:R-:W-:-:S04]  /*01c0*/  ULOP3.LUT UR4, UR18, 0x7ffffff8, URZ, 0xc0, !UPT ;  /* 0x7ffffff812047892 */ /* 0x000fc8000f8ec0ff */
[----:B------:R-:W-:Y:S02]  /*01d0*/  UIADD3 UR5, UPT, UPT, -UR4, URZ, URZ ;  /* 0x000000ff04057290 */ /* 0x000fe4000fffe1ff */
[----:B------:R-:W-:Y:S02]  /*01e0*/  MOV R15, UR4 ;  /* 0x00000004000f7c02 */ /* 0x000fe40008000f00 */
[----:B0-----:R-:W-:Y:S01]  /*01f0*/  MOV R2, UR20 ;  /* 0x0000001400027c02 */ /* 0x001fe20008000f00 */
[----:B------:R-:W-:Y:S01]  /*0200*/  UIMAD.WIDE.U32 UR6, UR18, 0xc, UR22 ;  /* 0x0000000c120678a5 */ /* 0x000fe2000f8e0016 */
[----:B------:R-:W-:Y:S01]  /*0210*/  MOV R3, UR21 ;  /* 0x0000001500037c02 */ /* 0x000fe20008000f00 */
[----:B------:R-:W-:Y:S02]  /*0220*/  UIMAD.WIDE.U32 UR8, UR18, 0x10, UR22 ;  /* 0x00000010120878a5 */ /* 0x000fe4000f8e0016 */
[----:B------:R-:W-:Y:S01]  /*0230*/  UIMAD.WIDE.U32 UR10, UR18, 0x14, UR22 ;  /* 0x00000014120a78a5 */ /* 0x000fe2000f8e0016 */
[----:B------:R-:W-:Y:S01]  /*0240*/  IMAD.WIDE.U32 R2, R5, 0x4, R2 ;  /* 0x0000000405027825 */ /* 0x000fe200078e0002 */
[----:B------:R-:W-:-:S02]  /*0250*/  UIMAD.WIDE.U32 UR12, UR18, 0x18, UR22 ;  /* 0x00000018120c78a5 */ /* 0x000fc4000f8e0016 */
[----:B------:R-:W-:Y:S01]  /*0260*/  UIMAD.WIDE.U32 UR14, UR18, 0x1c, UR22 ;  /* 0x0000001c120e78a5 */ /* 0x000fe2000f8e0016 */
[----:B------:R-:W-:-:S04]  /*0270*/  IADD3 R2, P0, PT, R2, 0x10, RZ ;  /* 0x0000001002027810 */ /* 0x000fc80007f1e0ff */
[----:B------:R-:W-:-:S09]  /*0280*/  IADD3.X R3, PT, PT, RZ, R3, RZ, P0, !PT ;  /* 0x00000003ff037210 */ /* 0x000fd200007fe4ff */
.L_x_3:
[----:B------:R-:W-:Y:S01]  /*0290*/  HFMA2 R17, -RZ, RZ, 0, 2.384185791015625e-07 ;  /* 0x00000004ff117431 */ /* 0x000fe200000001ff */
[----:B------:R-:W-:Y:S01]  /*02a0*/  UIMAD.WIDE.U32 UR24, UR18, 0x4, UR22 ;  /* 0x00000004121878a5 */ /* 0x000fe2000f8e0016 */
[----:B------:R-:W2:Y:S01]  /*02b0*/  LDG.E R23, desc[UR16][R2.64+-0x10] ;  /* 0xfffff01002177981 */ /* 0x000ea2000c1e1900 */
[----:B------:R-:W-:Y:S01]  /*02c0*/  UIMAD.WIDE.U32 UR20, UR18, 0x8, UR22 ;  /* 0x00000008121478a5 */ /* 0x000fe2000f8e0016 */
[----:B------:R-:W-:Y:S01]  /*02d0*/  HFMA2 R9, -RZ, RZ, 0, 2.384185791015625e-07 ;  /* 0x00000004ff097431 */ /* 0x000fe200000001ff */
[----:B------:R-:W-:Y:S01]  /*02e0*/  MOV R29, 0x4 ;  /* 0x00000004001d7802 */ /* 0x000fe20000000f00 */
[----:B------:R-:W3:Y:S01]  /*02f0*/  LDG.E R22, desc[UR16][R2.64+-0xc] ;  /* 0xfffff41002167981 */ /* 0x000ee2000c1e1900 */
[----:B------:R-:W-:Y:S02]  /*0300*/  MOV R6, UR24 ;  /* 0x0000001800067c02 */ /* 0x000fe40008000f00 */
[----:B------:R-:W-:Y:S01]  /*0310*/  MOV R7, UR25 ;  /* 0x0000001900077c02 */ /* 0x000fe20008000f00 */
[C---:B------:R-:W-:Y:S01]  /*0320*/  IMAD.WIDE R16, R14.reuse, R17, UR22 ;  /* 0x000000160e107e25 */ /* 0x040fe2000f8e0211 */
[----:B------:R-:W-:Y:S01]  /*0330*/  MOV R4, UR20 ;  /* 0x0000001400047c02 */ /* 0x000fe20008000f00 */
[----:B------:R-:W4:Y:S01]  /*0340*/  LDG.E R20, desc[UR16][R2.64+-0x8] ;  /* 0xfffff81002147981 */ /* 0x000f22000c1e1900 */
[----:B------:R-:W-:Y:S01]  /*0350*/  MOV R5, UR21 ;  /* 0x0000001500057c02 */ /* 0x000fe20008000f00 */
[----:B------:R-:W-:-:S02]  /*0360*/  IMAD.WIDE R6, R14, 0x4, R6 ;  /* 0x000000040e067825 */ /* 0x000fc400078e0206 */
[----:B------:R-:W2:Y:S02]  /*0370*/  LDG.E R16, desc[UR16][R16.64] ;  /* 0x0000001010107981 */ /* 0x000ea4000c1e1900 */
[C---:B------:R-:W-:Y:S02]  /*0380*/  IMAD.WIDE R4, R14.reuse, 0x4, R4 ;  /* 0x000000040e047825 */ /* 0x040fe400078e0204 */
[----:B------:R0:W3:Y:S02]  /*0390*/  LDG.E R21, desc[UR16][R6.64] ;  /* 0x0000001006157981 */ /* 0x0000e4000c1e1900 */
[C---:B------:R-:W-:Y:S01]  /*03a0*/  IMAD.WIDE R28, R14.reuse, R29, UR6 ;  /* 0x000000060e1c7e25 */ /* 0x040fe2000f8e021d */
[----:B------:R-:W-:Y:S01]  /*03b0*/  MOV R11, 0x4 ;  /* 0x00000004000b7802 */ /* 0x000fe20000000f00 */
[----:B------:R1:W4:Y:S02]  /*03c0*/  LDG.E R19, desc[UR16][R4.64] ;  /* 0x0000001004137981 */ /* 0x000324000c1e1900 */
[----:B------:R-:W-:-:S02]  /*03d0*/  IMAD.WIDE R8, R14, R9, UR8 ;  /* 0x000000080e087e25 */ /* 0x000fc4000f8e0209 */
[----:B------:R-:W5:Y:S02]  /*03e0*/  LDG.E R17, desc[UR16][R28.64] ;  /* 0x000000101c117981 */ /* 0x000f64000c1e1900 */
[----:B0-----:R-:W-:Y:S02]  /*03f0*/  HFMA2 R7, -RZ, RZ, 0, 2.384185791015625e-07 ;  /* 0x00000004ff077431 */ /* 0x001fe400000001ff */
[----:B------:R-:W5:Y:S01]  /*0400*/  LDG.E R18, desc[UR16][R2.64+-0x4] ;  /* 0xfffffc1002127981 */ /* 0x000f62000c1e1900 */
[C---:B------:R-:W-:Y:S01]  /*0410*/  IMAD.WIDE R10, R14.reuse, R11, UR10 ;  /* 0x0000000a0e0a7e25 */ /* 0x040fe2000f8e020b */
[----:B------:R-:W-:Y:S02]  /*0420*/  MOV R6, 0x4 ;  /* 0x0000000400067802 */ /* 0x000fe40000000f00 */
[----:B------:R-:W5:Y:S04]  /*0430*/  LDG.E R8, desc[UR16][R8.64] ;  /* 0x0000001008087981 */ /* 0x000f68000c1e1900 */
[----:B------:R-:W5:Y:S01]  /*0440*/  LDG.E R25, desc[UR16][R2.64] ;  /* 0x0000001002197981 */ /* 0x000f62000c1e1900 */
[----:B-1----:R-:W-:-:S03]  /*0450*/  IMAD.WIDE R4, R14, R7, UR12 ;  /* 0x0000000c0e047e25 */ /* 0x002fc6000f8e0207 */
[----:B------:R-:W5:Y:S01]  /*0460*/  LDG.E R10, desc[UR16][R10.64] ;  /* 0x000000100a0a7981 */ /* 0x000f62000c1e1900 */
[----:B------:R-:W-:-:S03]  /*0470*/  IMAD.WIDE R6, R14, R6, UR14 ;  /* 0x0000000e0e067e25 */ /* 0x000fc6000f8e0206 */
[----:B------:R-:W5:Y:S04]  /*0480*/  LDG.E R27, desc[UR16][R2.64+0x4] ;  /* 0x00000410021b7981 */ /* 0x000f68000c1e1900 */
[----:B------:R0:W5:Y:S04]  /*0490*/  LDG.E R4, desc[UR16][R4.64] ;  /* 0x0000001004047981 */ /* 0x000168000c1e1900 */
[----:B------:R-:W5:Y:S04]  /*04a0*/  LDG.E R29, desc[UR16][R2.64+0x8] ;  /* 0x00000810021d7981 */ /* 0x000f68000c1e1900 */
[----:B------:R-:W5:Y:S04]  /*04b0*/  LDG.E R6, desc[UR16][R6.64] ;  /* 0x0000001006067981 */ /* 0x000f68000c1e1900 */
[----:B------:R1:W5:Y:S01]  /*04c0*/  LDG.E R9, desc[UR16][R2.64+0xc] ;  /* 0x00000c1002097981 */ /* 0x000362000c1e1900 */
[----:B------:R-:W-:-:S04]  /*04d0*/  UIADD3 UR5, UPT, UPT, UR5, 0x8, URZ ;  /* 0x0000000805057890 */ /* 0x000fc8000fffe0ff */
[----:B------:R-:W-:Y:S01]  /*04e0*/  UISETP.NE.AND UP1, UPT, UR5, URZ, UPT ;  /* 0x000000ff0500728c */ /* 0x000fe2000bf25270 */
[----:B0-----:R-:W-:Y:S02]  /*04f0*/  MOV R5, UR18 ;  /* 0x0000001200057c02 */ /* 0x001fe40008000f00 */
[----:B-1----:R-:W-:Y:S02]  /*0500*/  IADD3 R2, P0, PT, R2, 0x20, RZ ;  /* 0x0000002002027810 */ /* 0x002fe40007f1e0ff */
[----:B------:R-:W-:Y:S02]  /*0510*/  LEA R14, R5, R14, 0x3 ;  /* 0x0000000e050e7211 */ /* 0x000fe400078e18ff */
[----:B------:R-:W-:Y:S01]  /*0520*/  IADD3.X R3, PT, PT, RZ, R3, RZ, P0, !PT ;  /* 0x00000003ff037210 */ /* 0x000fe200007fe4ff */
[----:B--2---:R-:W-:-:S04]  /*0530*/  FADD R23, R23, R16 ;  /* 0x0000001017177221 */ /* 0x004fc80000000000 */
[----:B------:R-:W-:Y:S01]  /*0540*/  FADD R23, R23, R12 ;  /* 0x0000000c17177221 */ /* 0x000fe20000000000 */
[----:B---3--:R-:W-:Y:S01]  /*0550*/  FADD R22, R22, R21 ;  /* 0x0000001516167221 */ /* 0x008fe20000000000 */
[----:B----4-:R-:W-:-:S03]  /*0560*/  FADD R19, R20, R19 ;  /* 0x0000001314137221 */ /* 0x010fc60000000000 */
[----:B------:R-:W-:-:S04]  /*0570*/  FADD R22, R23, R22 ;  /* 0x0000001617167221 */ /* 0x000fc80000000000 */
[----:B------:R-:W-:Y:S01]  /*0580*/  FADD R19, R22, R19 ;  /* 0x0000001316137221 */ /* 0x000fe20000000000 */
[----:B-----5:R-:W-:-:S04]  /*0590*/  FADD R18, R18, R17 ;  /* 0x0000001112127221 */ /* 0x020fc80000000000 */
[----:B------:R-:W-:Y:S01]  /*05a0*/  FADD R18, R19, R18 ;  /* 0x0000001213127221 */ /* 0x000fe20000000000 */
[----:B------:R-:W-:-:S04]  /*05b0*/  FADD R25, R25, R8 ;  /* 0x0000000819197221 */ /* 0x000fc80000000000 */
[----:B------:R-:W-:Y:S01]  /*05c0*/  FADD R18, R18, R25 ;  /* 0x0000001912127221 */ /* 0x000fe20000000000 */
[----:B------:R-:W-:-:S04]  /*05d0*/  FADD R27, R27, R10 ;  /* 0x0000000a1b1b7221 */ /* 0x000fc80000000000 */
[----:B------:R-:W-:Y:S01]  /*05e0*/  FADD R18, R18, R27 ;  /* 0x0000001b12127221 */ /* 0x000fe20000000000 */
[----:B------:R-:W-:-:S04]  /*05f0*/  FADD R29, R29, R4 ;  /* 0x000000041d1d7221 */ /* 0x000fc80000000000 */
[----:B------:R-:W-:Y:S01]  /*0600*/  FADD R18, R18, R29 ;  /* 0x0000001d12127221 */ /* 0x000fe20000000000 */
[----:B------:R-:W-:-:S04]  /*0610*/  FADD R9, R9, R6 ;  /* 0x0000000609097221 */ /* 0x000fc80000000000 */
[----:B------:R-:W-:Y:S01]  /*0620*/  FADD R12, R18, R9 ;  /* 0x00000009120c7221 */ /* 0x000fe20000000000 */
[----:B------:R-:W-:Y:S06]  /*0630*/  BRA.U UP1, `(.L_x_3) ;  /* 0xfffffffd01147547 */ /* 0x000fec000b83ffff */
.L_x_2:
[----:B------:R-:W-:Y:S05]  /*0640*/  BRA.U !UP0, `(.L_x_1) ;  /* 0x0000000508347547 */ /* 0x000fea000b800000 */
[----:B------:R-:W-:Y:S01]  /*0650*/  UISETP.GE.U32.AND UP0, UPT, UR19, 0x4, UPT ;  /* 0x000000041300788c */ /* 0x000fe2000bf06070 */
[----:B------:R-:W-:Y:S01]  /*0660*/  IMAD R2, R13, UR18, RZ ;  /* 0x000000120d027c24 */ /* 0x000fe2000f8e02ff */
[----:B------:R-:W-:-:S04]  /*0670*/  ULOP3.LUT UR4, UR18, 0x3, URZ, 0xc0, !UPT ;  /* 0x0000000312047892 */ /* 0x000fc8000f8ec0ff */
[----:B------:R-:W-:-:S03]  /*0680*/  UISETP.NE.AND UP1, UPT, UR4, URZ, UPT ;  /* 0x000000ff0400728c */ /* 0x000fc6000bf25270 */
[----:B------:R-:W-:Y:S08]  /*0690*/  BRA.U !UP0, `(.L_x_4) ;  /* 0x0000000108887547 */ /* 0x000ff0000b800000 */
[----:B------:R-:W0:Y:S01]  /*06a0*/  LDC.64 R8, c[0x0][0x388] ;  /* 0x0000e200ff087b82 */ /* 0x000e220000000a00 */
[----:B------:R-:W1:Y:S01]  /*06b0*/  LDCU.64 UR6, c[0x0][0x380] ;  /* 0x00007000ff0677ac */ /* 0x000e620008000a00 */
[----:B------:R-:W-:Y:S01]  /*06c0*/  IMAD R5, R15, UR18, R0 ;  /* 0x000000120f057c24 */ /* 0x000fe2000f8e0200 */
[CC--:B------:R-:W-:Y:S02]  /*06d0*/  IADD3 R3, PT, PT, R2.reuse, R15.reuse, RZ ;  /* 0x0000000f02037210 */ /* 0x0c0fe40007ffe0ff */
[----:B------:R-:W-:Y:S02]  /*06e0*/  MOV R11, UR18 ;  /* 0x00000012000b7c02 */ /* 0x000fe40008000f00 */
[----:B------:R-:W-:Y:S01]  /*06f0*/  IADD3 R6, P0, PT, R2, R15, RZ ;  /* 0x0000000f02067210 */ /* 0x000fe20007f1e0ff */
[----:B------:R-:W2:Y:S01]  /*0700*/  LDC.64 R16, c[0x0][0x380] ;  /* 0x0000e000ff107b82 */ /* 0x000ea20000000a00 */
[----:B------:R-:W-:Y:S02]  /*0710*/  MOV R19, UR18 ;  /* 0x0000001200137c02 */ /* 0x000fe40008000f00 */
[----:B------:R-:W-:Y:S01]  /*0720*/  MOV R7, UR18 ;  /* 0x0000001200077c02 */ /* 0x000fe20008000f00 */
[----:B0-----:R-:W-:-:S04]  /*0730*/  IMAD.WIDE R8, R5, 0x4, R8 ;  /* 0x0000000405087825 */ /* 0x001fc800078e0208 */
[----:B------:R-:W-:Y:S02]  /*0740*/  IMAD.WIDE.U32 R10, R11, 0x4, R8 ;  /* 0x000000040b0a7825 */ /* 0x000fe400078e0008 */
[----:B------:R-:W3:Y:S02]  /*0750*/  LDG.E R9, desc[UR16][R8.64] ;  /* 0x0000001008097981 */ /* 0x000ee4000c1e1900 */
[----:B--2---:R-:W-:Y:S01]  /*0760*/  IMAD.WIDE.U32 R16, R3, 0x4, R16 ;  /* 0x0000000403107825 */ /* 0x004fe200078e0010 */
[----:B------:R-:W-:Y:S01]  /*0770*/  IADD3.X R3, PT, PT, RZ, RZ, RZ, P0, !PT ;  /* 0x000000ffff037210 */ /* 0x000fe200007fe4ff */
[----:B------:R-:W2:Y:S01]  /*0780*/  LDG.E R21, desc[UR16][R10.64] ;  /* 0x000000100a157981 */ /* 0x000ea2000c1e1900 */
[C---:B-1----:R-:W-:Y:S01]  /*0790*/  LEA R4, P0, R6.reuse, UR6, 0x2 ;  /* 0x0000000606047c11 */ /* 0x042fe2000f8010ff */
[----:B------:R-:W-:Y:S02]  /*07a0*/  IMAD.WIDE.U32 R18, R19, 0x4, R10 ;  /* 0x0000000413127825 */ /* 0x000fe400078e000a */
[----:B------:R-:W3:Y:S01]  /*07b0*/  LDG.E R16, desc[UR16][R16.64] ;  /* 0x0000001010107981 */ /* 0x000ee2000c1e1900 */
[----:B------:R-:W-:Y:S01]  /*07c0*/  LEA.HI.X R5, R6, UR7, R3, 0x2, P0 ;  /* 0x0000000706057c11 */ /* 0x000fe200080f1403 */
[----:B------:R-:W-:-:S04]  /*07d0*/  IMAD.WIDE.U32 R6, R7, 0x4, R18 ;  /* 0x0000000407067825 */ /* 0x000fc800078e0012 */
[----:B------:R-:W2:Y:S04]  /*07e0*/  LDG.E R14, desc[UR16][R4.64+0x4] ;  /* 0x00000410040e7981 */ /* 0x000ea8000c1e1900 */
[----:B------:R-:W4:Y:S04]  /*07f0*/  LDG.E R19, desc[UR16][R18.64] ;  /* 0x0000001012137981 */ /* 0x000f28000c1e1900 */
[----:B------:R-:W4:Y:S04]  /*0800*/  LDG.E R20, desc[UR16][R4.64+0x8] ;  /* 0x0000081004147981 */ /* 0x000f28000c1e1900 */
[----:B------:R-:W5:Y:S04]  /*0810*/  LDG.E R22, desc[UR16][R4.64+0xc] ;  /* 0x00000c1004167981 */ /* 0x000f68000c1e1900 */
[----:B------:R-:W5:Y:S01]  /*0820*/  LDG.E R7, desc[UR16][R6.64] ;  /* 0x0000001006077981 */ /* 0x000f62000c1e1900 */
[----:B------:R-:W-:Y:S01]  /*0830*/  IADD3 R15, PT, PT, R15, 0x4, RZ ;  /* 0x000000040f0f7810 */ /* 0x000fe20007ffe0ff */
[----:B---3--:R-:W-:-:S04]  /*0840*/  FADD R3, R16, R9 ;  /* 0x0000000910037221 */ /* 0x008fc80000000000 */
[----:B------:R-:W-:Y:S01]  /*0850*/  FADD R3, R12, R3 ;  /* 0x000000030c037221 */ /* 0x000fe20000000000 */
[----:B--2---:R-:W-:-:S04]  /*0860*/  FADD R14, R14, R21 ;  /* 0x000000150e0e7221 */ /* 0x004fc80000000000 */
[----:B------:R-:W-:Y:S01]  /*0870*/  FADD R3, R3, R14 ;  /* 0x0000000e03037221 */ /* 0x000fe20000000000 */
[----:B----4-:R-:W-:-:S04]  /*0880*/  FADD R20, R20, R19 ;  /* 0x0000001314147221 */ /* 0x010fc80000000000 */
[----:B------:R-:W-:Y:S01]  /*0890*/  FADD R3, R3, R20 ;  /* 0x0000001403037221 */ /* 0x000fe20000000000 */
[----:B-----5:R-:W-:-:S04]  /*08a0*/  FADD R22, R22, R7 ;  /* 0x0000000716167221 */ /* 0x020fc80000000000 */
[----:B------:R-:W-:-:S07]  /*08b0*/  FADD R12, R3, R22 ;  /* 0x00000016030c7221 */ /* 0x000fce0000000000 */
.L_x_4:
[----:B------:R-:W-:Y:S05]  /*08c0*/  BRA.U !UP1, `(.L_x_1) ;  /* 0x0000000109947547 */ /* 0x000fea000b800000 */
[----:B------:R-:W-:Y:S02]  /*08d0*/  UISETP.NE.AND UP0, UPT, UR4, 0x1, UPT ;  /* 0x000000010400788c */ /* 0x000fe4000bf05270 */
[----:B------:R-:W-:-:S04]  /*08e0*/  ULOP3.LUT UR5, UR18, 0x1, URZ, 0xc0, !UPT ;  /* 0x0000000112057892 */ /* 0x000fc8000f8ec0ff */
[----:B------:R-:W-:-:S03]  /*08f0*/  UISETP.NE.U32.AND UP1, UPT, UR5, 0x1, UPT ;  /* 0x000000010500788c */ /* 0x000fc6000bf25070 */
[----:B------:R-:W-:Y:S08]  /*0900*/  BRA.U !UP0, `(.L_x_5) ;  /* 0x0000000108587547 */ /* 0x000ff0000b800000 */
[----:B------:R-:W0:Y:S01]  /*0910*/  LDC.64 R4, c[0x0][0x380] ;  /* 0x0000e000ff047b82 */ /* 0x000e220000000a00 */
[----:B------:R-:W1:Y:S01]  /*0920*/  LDCU.64 UR4, c[0x0][0x380] ;  /* 0x00007000ff0477ac */ /* 0x000e620008000a00 */
[CC--:B------:R-:W-:Y:S01]  /*0930*/  IADD3 R7, PT, PT, R2.reuse, R15.reuse, RZ ;  /* 0x0000000f02077210 */ /* 0x0c0fe20007ffe0ff */
[----:B------:R-:W-:Y:S01]  /*0940*/  IMAD R3, R15, UR18, R0 ;  /* 0x000000120f037c24 */ /* 0x000fe2000f8e0200 */
[----:B------:R-:W-:Y:S02]  /*0950*/  IADD3 R10, P0, PT, R2, R15, RZ ;  /* 0x0000000f020a7210 */ /* 0x000fe40007f1e0ff */
[----:B------:R-:W-:Y:S02]  /*0960*/  MOV R11, UR18 ;  /* 0x00000012000b7c02 */ /* 0x000fe40008000f00 */
[----:B------:R-:W2:Y:S01]  /*0970*/  LDC.64 R8, c[0x0][0x388] ;  /* 0x0000e200ff087b82 */ /* 0x000ea20000000a00 */
[----:B0-----:R-:W-:Y:S01]  /*0980*/  IMAD.WIDE.U32 R6, R7, 0x4, R4 ;  /* 0x0000000407067825 */ /* 0x001fe200078e0004 */
[----:B------:R-:W-:-:S02]  /*0990*/  IADD3.X R5, PT, PT, RZ, RZ, RZ, P0, !PT ;  /* 0x000000ffff057210 */ /* 0x000fc400007fe4ff */
[----:B-1----:R-:W-:-:S03]  /*09a0*/  LEA R4, P0, R10, UR4, 0x2 ;  /* 0x000000040a047c11 */ /* 0x002fc6000f8010ff */
[----:B------:R-:W3:Y:S01]  /*09b0*/  LDG.E R6, desc[UR16][R6.64] ;  /* 0x0000001006067981 */ /* 0x000ee2000c1e1900 */
[----:B------:R-:W-:Y:S01]  /*09c0*/  LEA.HI.X R5, R10, UR5, R5, 0x2, P0 ;  /* 0x000000050a057c11 */ /* 0x000fe200080f1405 */
[----:B--2---:R-:W-:-:S04]  /*09d0*/  IMAD.WIDE R8, R3, 0x4, R8 ;  /* 0x0000000403087825 */ /* 0x004fc800078e0208 */
[----:B------:R-:W2:Y:S01]  /*09e0*/  LDG.E R4, desc[UR16][R4.64+0x4] ;  /* 0x0000041004047981 */ /* 0x000ea2000c1e1900 */
[----:B------:R-:W-:-:S03]  /*09f0*/  IMAD.WIDE.U32 R10, R11, 0x4, R8 ;  /* 0x000000040b0a7825 */ /* 0x000fc600078e0008 */
[----:B------:R-:W3:Y:S04]  /*0a00*/  LDG.E R3, desc[UR16][R8.64] ;  /* 0x0000001008037981 */ /* 0x000ee8000c1e1900 */
[----:B------:R-:W2:Y:S01]  /*0a10*/  LDG.E R11, desc[UR16][R10.64] ;  /* 0x000000100a0b7981 */ /* 0x000ea2000c1e1900 */
[----:B------:R-:W-:Y:S01]  /*0a20*/  IADD3 R15, PT, PT, R15, 0x2, RZ ;  /* 0x000000020f0f7810 */ /* 0x000fe20007ffe0ff */
[----:B---3--:R-:W-:-:S04]  /*0a30*/  FADD R3, R6, R3 ;  /* 0x0000000306037221 */ /* 0x008fc80000000000 */
[----:B------:R-:W-:Y:S01]  /*0a40*/  FADD R3, R12, R3 ;  /* 0x000000030c037221 */ /* 0x000fe20000000000 */
[----:B--2---:R-:W-:-:S04]  /*0a50*/  FADD R12, R4, R11 ;  /* 0x0000000b040c7221 */ /* 0x004fc80000000000 */
[----:B------:R-:W-:-:S07]  /*0a60*/  FADD R12, R3, R12 ;  /* 0x0000000c030c7221 */ /* 0x000fce0000000000 */
.L_x_5:
[----:B------:R-:W-:Y:S05]  /*0a70*/  BRA.U UP1, `(.L_x_1) ;  /* 0x0000000101287547 */ /* 0x000fea000b800000 */
[----:B------:R-:W0:Y:S01]  /*0a80*/  LDC.64 R4, c[0x0][0x380] ;  /* 0x0000e000ff047b82 */ /* 0x000e220000000a00 */
[----:B------:R-:W-:Y:S01]  /*0a90*/  IADD3 R3, PT, PT, R2, R15, RZ ;  /* 0x0000000f02037210 */ /* 0x000fe20007ffe0ff */
[----:B------:R-:W-:-:S06]  /*0aa0*/  IMAD R15, R15, UR18, R0 ;  /* 0x000000120f0f7c24 */ /* 0x000fcc000f8e0200 */
[----:B------:R-:W1:Y:S01]  /*0ab0*/  LDC.64 R6, c[0x0][0x388] ;  /* 0x0000e200ff067b82 */ /* 0x000e620000000a00 */
[----:B0-----:R-:W-:-:S06]  /*0ac0*/  IMAD.WIDE.U32 R2, R3, 0x4, R4 ;  /* 0x0000000403027825 */ /* 0x001fcc00078e0004 */
[----:B------:R-:W2:Y:S01]  /*0ad0*/  LDG.E R2, desc[UR16][R2.64] ;  /* 0x0000001002027981 */ /* 0x000ea2000c1e1900 */
[----:B-1----:R-:W-:-:S06]  /*0ae0*/  IMAD.WIDE R4, R15, 0x4, R6 ;  /* 0x000000040f047825 */ /* 0x002fcc00078e0206 */
[----:B------:R-:W2:Y:S02]  /*0af0*/  LDG.E R5, desc[UR16][R4.64] ;  /* 0x0000001004057981 */ /* 0x000ea4000c1e1900 */
[----:B--2---:R-:W-:-:S04]  /*0b00*/  FADD R7, R2, R5 ;  /* 0x0000000502077221 */ /* 0x004fc80000000000 */
[----:B------:R-:W-:-:S07]  /*0b10*/  FADD R12, R12, R7 ;  /* 0x000000070c0c7221 */ /* 0x000fce0000000000 */
.L_x_1:
[----:B------:R-:W-:Y:S05]  /*0b20*/  BSYNC.RECONVERGENT B0 ;  /* 0x0000000000007941 */ /* 0x000fea0003800200 */
.L_x_0:
[----:B------:R-:W0:Y:S01]  /*0b30*/  LDC.64 R2, c[0x0][0x390] ;  /* 0x0000e400ff027b82 */ /* 0x000e220000000a00 */
[----:B------:R-:W-:-:S04]  /*0b40*/  IMAD R13, R13, UR18, R0 ;  /* 0x000000120d0d7c24 */ /* 0x000fc8000f8e0200 */
[----:B0-----:R-:W-:-:S05]  /*0b50*/  IMAD.WIDE R2, R13, 0x4, R2 ;  /* 0x000000040d027825 */ /* 0x001fca00078e0202 */
[----:B------:R-:W-:Y:S01]  /*0b60*/  STG.E desc[UR16][R2.64], R12 ;  /* 0x0000000c02007986 */ /* 0x000fe2000c101910 */
[----:B------:R-:W-:Y:S05]  /*0b70*/  EXIT ;  /* 0x000000000000794d */ /* 0x000fea0003800000 */
.L_x_6:
[----:B------:R-:W-:-:S00]  /*0b80*/  BRA `(.L_x_6) ;  /* 0xfffffffc00fc7947 */ /* 0x000fc0000383ffff */
[----:B------:R-:W-:-:S00]  /*0b90*/  NOP ;  /* 0x0000000000007918 */ /* 0x000fc00000000000 */
        /* <DEDUP_REMOVED lines=14> */
.L_x_22:


//--------------------- .text._Z9columnAddPfS_S_i --------------------------
	.section	.text._Z9columnAddPfS_S_i,"ax",@progbits
	.align	128
        .global         _Z9columnAddPfS_S_i
        .type           _Z9columnAddPfS_S_i,@function
        .size           _Z9columnAddPfS_S_i,(.L_x_23 - _Z9columnAddPfS_S_i)
        .other          _Z9columnAddPfS_S_i,@"STO_CUDA_ENTRY STV_DEFAULT"
_Z9columnAddPfS_S_i:
.text._Z9columnAddPfS_S_i:
[----:B------:R-:W-:Y:S01]  /*0000*/  LDC R1, c[0x0][0x37c] ;  /* 0x0000df00ff017b82 */ /* 0x000fe20000000800 */
[----:B------:R-:W0:Y:S07]  /*0010*/  S2R R3, SR_TID.X ;  /* 0x0000000000037919 */ /* 0x000e2e0000002100 */
[----:B------:R-:W0:Y:S01]  /*0020*/  LDC R0, c[0x0][0x360] ;  /* 0x0000d800ff007b82 */ /* 0x000e220000000800 */
[----:B------:R-:W1:Y:S01]  /*0030*/  LDCU UR11, c[0x0][0x398] ;  /* 0x00007300ff0b77ac */ /* 0x000e620008000800 */
[----:B------:R-:W-:Y:S01]  /*0040*/  BSSY.RECONVERGENT B0, `(.L_x_7) ;  /* 0x000010d000007945 */ /* 0x000fe20003800200 */
[----:B------:R-:W2:Y:S01]  /*0050*/  S2R R2, SR_TID.Y ;  /* 0x0000000000027919 */ /* 0x000ea20000002200 */
[----:B------:R-:W3:Y:S04]  /*0060*/  LDCU.64 UR12, c[0x0][0x358] ;  /* 0x00006b00ff0c77ac */ /* 0x000ee80008000a00 */
        /* <DEDUP_REMOVED lines=10> */
[----:B------:R-:W0:Y:S01]  /*0110*/  LDC.64 R2, c[0x0][0x380] ;  /* 0x0000e000ff027b82 */ /* 0x000e220000000a00 */
[----:B------:R-:W-:-:S04]  /*0120*/  IMAD R5, R13, UR11, RZ ;  /* 0x0000000b0d057c24 */ /* 0x000fc8000f8e02ff */
[----:B0-----:R-:W-:-:S05]  /*0130*/  IMAD.WIDE.U32 R2, R5, 0x4, R2 ;  /* 0x0000000405027825 */ /* 0x001fca00078e0002 */
[----:B------:R0:W5:Y:S01]  /*0140*/  LDG.E R12, desc[UR12][R2.64] ;  /* 0x0000000c020c7981 */ /* 0x000162000c1e1900 */
[----:B------:R-:W-:Y:S02]  /*0150*/  UIADD3 UR4, UPT, UPT, UR11, -0x1, URZ ;  /* 0xffffffff0b047890 */ /* 0x000fe4000fffe0ff */
[----:B------:R-:W-:Y:S02]  /*0160*/  ULOP3.LUT UR8, UR11, 0xf, URZ, 0xc0, !UPT ;  /* 0x0000000f0b087892 */ /* 0x000fe4000f8ec0ff */
[----:B------:R-:W-:Y:S02]  /*0170*/  UISETP.GE.U32.AND UP1, UPT, UR4, 0xf, UPT ;  /* 0x0000000f0400788c */ /* 0x000fe4000bf26070 */
[----:B------:R-:W-:Y:S01]  /*0180*/  UISETP.NE.AND UP0, UPT, UR8, URZ, UPT ;  /* 0x000000ff0800728c */ /* 0x000fe2000bf05270 */
[----:B------:R-:W-:-:S06]  /*0190*/  UMOV UR4, URZ ;  /* 0x000000ff00047c82 */ /* 0x000fcc0008000000 */
[----:B0-----:R-:W-:Y:S05]  /*01a0*/  BRA.U !UP1, `(.L_x_9) ;  /* 0x0000000909187547 */ /* 0x001fea000b800000 */
[----:B------:R-:W-:Y:S02]  /*01b0*/  ULOP3.LUT UR4, UR11, 0x7ffffff0, URZ, 0xc0, !UPT ;  /* 0x7ffffff00b047892 */ /* 0x000fe4000f8ec0ff */
[----:B------:R-:W-:Y:S02]  /*01c0*/  USHF.L.U32 UR10, UR11, 0x1, URZ ;  /* 0x000000010b0a7899 */ /* 0x000fe400080006ff */
[----:B------:R-:W-:Y:S02]  /*01d0*/  UIMAD UR14, UR11, 0x3, URZ ;  /* 0x000000030b0e78a4 */ /* 0x000fe4000f8e02ff */
[----:B------:R-:W-:Y:S02]  /*01e0*/  USHF.L.U32 UR15, UR11, 0x2, URZ ;  /* 0x000000020b0f7899 */ /* 0x000fe400080006ff */
[----:B------:R-:W-:Y:S02]  /*01f0*/  UIMAD UR16, UR11, 0x5, URZ ;  /* 0x000000050b1078a4 */ /* 0x000fe4000f8e02ff */
[----:B------:R-:W-:-:S02]  /*0200*/  UIMAD UR17, UR11, 0x6, URZ ;  /* 0x000000060b1178a4 */ /* 0x000fc4000f8e02ff */
[----:B------:R-:W-:Y:S02]  /*0210*/  UIMAD UR18, UR11, 0x7, URZ ;  /* 0x000000070b1278a4 */ /* 0x000fe4000f8e02ff */
[----:B------:R-:W-:Y:S02]  /*0220*/  USHF.L.U32 UR19, UR11, 0x3, URZ ;  /* 0x000000030b137899 */ /* 0x000fe400080006ff */
[----:B------:R-:W-:Y:S02]  /*0230*/  UIMAD UR20, UR11, 0x9, URZ ;  /* 0x000000090b1478a4 */ /* 0x000fe4000f8e02ff */
[----:B------:R-:W-:Y:S02]  /*0240*/  UIMAD UR21, UR11, 0xa, URZ ;  /* 0x0000000a0b1578a4 */ /* 0x000fe4000f8e02ff */
[----:B------:R-:W-:Y:S01]  /*0250*/  UIMAD UR22, UR11, 0xb, URZ ;  /* 0x0000000b0b1678a4 */ /* 0x000fe2000f8e02ff */
[----:B------:R-:W0:Y:S01]  /*0260*/  LDCU UR27, c[0x0][0x398] ;  /* 0x00007300ff1b77ac */ /* 0x000e220008000800 */
[----:B------:R-:W1:Y:S01]  /*0270*/  LDCU.64 UR6, c[0x0][0x388] ;  /* 0x00007100ff0677ac */ /* 0x000e620008000a00 */
[----:B------:R-:W-:-:S02]  /*0280*/  UIMAD UR23, UR11, 0xc, URZ ;  /* 0x0000000c0b1778a4 */ /* 0x000fc4000f8e02ff */
[----:B------:R-:W-:Y:S02]  /*0290*/  UIMAD UR24, UR11, 0xd, URZ ;  /* 0x0000000d0b1878a4 */ /* 0x000fe4000f8e02ff */
[----:B------:R-:W-:Y:S02]  /*02a0*/  UIMAD UR25, UR11, 0xe, URZ ;  /* 0x0000000e0b1978a4 */ /* 0x000fe4000f8e02ff */
[----:B------:R-:W-:Y:S02]  /*02b0*/  UIMAD UR26, UR11, 0xf, URZ ;  /* 0x0000000f0b1a78a4 */ /* 0x000fe4000f8e02ff */
[----:B------:R-:W-:Y:S01]  /*02c0*/  UIADD3 UR9, UPT, UPT, -UR4, URZ, URZ ;  /* 0x000000ff04097290 */ /* 0x000fe2000fffe1ff */
[----:B------:R-:W-:-:S11]  /*02d0*/  UMOV UR5, URZ ;  /* 0x000000ff00057c82 */ /* 0x000fd60008000000 */
.L_x_10:
[----:B-1----:R-:W-:Y:S02]  /*02e0*/  UIMAD.WIDE.U32 UR28, UR5, 0x4, UR6 ;  /* 0x00000004051c78a5 */ /* 0x002fe4000f8e0006 */
[----:B0-----:R-:W-:-:S04]  /*02f0*/  UIMAD.WIDE.U32 UR30, UR27, 0x4, UR6 ;  /* 0x000000041b1e78a5 */ /* 0x001fc8000f8e0006 */
[----:B------:R-:W-:Y:S02]  /*0300*/  MOV R2, UR28 ;  /* 0x0000001c00027c02 */ /* 0x000fe40008000f00 */
[----:B------:R-:W-:Y:S01]  /*0310*/  MOV R3, UR29 ;  /* 0x0000001d00037c02 */ /* 0x000fe20008000f00 */
[----:B------:R-:W-:Y:S01]  /*0320*/  UIMAD.WIDE.U32 UR28, UR10, 0x4, UR6 ;  /* 0x000000040a1c78a5 */ /* 0x000fe2000f8e0006 */
[----:B------:R-:W-:Y:S02]  /*0330*/  MOV R4, UR30 ;  /* 0x0000001e00047c02 */ /* 0x000fe40008000f00 */
[----:B------:R-:W-:Y:S01]  /*0340*/  MOV R5, UR31 ;  /* 0x0000001f00057c02 */ /* 0x000fe20008000f00 */
[----:B------:R0:W2:Y:S01]  /*0350*/  LDG.E R15, desc[UR12][R2.64] ;  /* 0x0000000c020f7981 */ /* 0x0000a2000c1e1900 */
[----:B------:R-:W-:Y:S01]  /*0360*/  UIMAD.WIDE.U32 UR30, UR14, 0x4, UR6 ;  /* 0x000000040e1e78a5 */ /* 0x000fe2000f8e0006 */
[----:B------:R-:W-:Y:S02]  /*0370*/  MOV R6, UR28 ;  /* 0x0000001c00067c02 */ /* 0x000fe40008000f00 */
[----:B------:R-:W-:Y:S01]  /*0380*/  MOV R7, UR29 ;  /* 0x0000001d00077c02 */ /* 0x000fe20008000f00 */
[----:B------:R1:W3:Y:S01]  /*0390*/  LDG.E R17, desc[UR12][R4.64] ;  /* 0x0000000c04117981 */ /* 0x0002e2000c1e1900 */
[----:B------:R-:W-:Y:S01]  /*03a0*/  UIMAD.WIDE.U32 UR28, UR15, 0x4, UR6 ;  /* 0x000000040f1c78a5 */ /* 0x000fe2000f8e0006 */
[----:B------:R-:W-:-:S02]  /*03b0*/  MOV R8, UR30 ;  /* 0x0000001e00087c02 */ /* 0x000fc40008000f00 */
[----:B------:R-:W-:Y:S01]  /*03c0*/  MOV R9, UR31 ;  /* 0x0000001f00097c02 */ /* 0x000fe20008000f00 */
[----:B------:R-:W4:Y:S01]  /*03d0*/  LDG.E R19, desc[UR12][R6.64] ;  /* 0x0000000c06137981 */ /* 0x000f22000c1e1900 */
[----:B------:R-:W-:Y:S01]  /*03e0*/  UIMAD.WIDE.U32 UR30, UR16, 0x4, UR6 ;  /* 0x00000004101e78a5 */ /* 0x000fe2000f8e0006 */
[----:B------:R-:W-:Y:S02]  /*03f0*/  MOV R10, UR28 ;  /* 0x0000001c000a7c02 */ /* 0x000fe40008000f00 */
[----:B------:R-:W-:Y:S01]  /*0400*/  MOV R11, UR29 ;  /* 0x0000001d000b7c02 */ /* 0x000fe20008000f00 */
[----:B------:R-:W4:Y:S01]  /*0410*/  LDG.E R16, desc[UR12][R8.64] ;  /* 0x0000000c08107981 */ /* 0x000f22000c1e1900 */
[----:B------:R-:W-:Y:S01]  /*0420*/  UIMAD.WIDE.U32 UR28, UR17, 0x4, UR6 ;  /* 0x00000004111c78a5 */ /* 0x000fe2000f8e0006 */
[----:B------:R-:W-:Y:S02]  /*0430*/  MOV R27, UR31 ;  /* 0x0000001f001b7c02 */ /* 0x000fe40008000f00 */
[----:B------:R-:W-:Y:S01]  /*0440*/  MOV R26, UR30 ;  /* 0x0000001e001a7c02 */ /* 0x000fe20008000f00 */
[----:B------:R-:W4:Y:S01]  /*0450*/  LDG.E R29, desc[UR12][R10.64] ;  /* 0x0000000c0a1d7981 */ /* 0x000f22000c1e1900 */
[----:B------:R-:W-:Y:S01]  /*0460*/  UIMAD.WIDE.U32 UR30, UR18, 0x4, UR6 ;  /* 0x00000004121e78a5 */ /* 0x000fe2000f8e0006 */
[----:B------:R-:W-:-:S02]  /*0470*/  MOV R24, UR28 ;  /* 0x0000001c00187c02 */ /* 0x000fc40008000f00 */
[----:B------:R-:W-:Y:S01]  /*0480*/  MOV R25, UR29 ;  /* 0x0000001d00197c02 */ /* 0x000fe20008000f00 */
[----:B------:R-:W-:Y:S01]  /*0490*/  UIMAD.WIDE.U32 UR28, UR19, 0x4, UR6 ;  /* 0x00000004131c78a5 */ /* 0x000fe2000f8e0006 */
[----:B------:R-:W4:Y:S01]  /*04a0*/  LDG.E R27, desc[UR12][R26.64] ;  /* 0x0000000c1a1b7981 */ /* 0x000f22000c1e1900 */
[----:B------:R-:W-:Y:S02]  /*04b0*/  MOV R23, UR31 ;  /* 0x0000001f00177c02 */ /* 0x000fe40008000f00 */
[----:B------:R-:W-:Y:S01]  /*04c0*/  MOV R22, UR30 ;  /* 0x0000001e00167c02 */ /* 0x000fe20008000f00 */
[----:B------:R-:W4:Y:S01]  /*04d0*/  LDG.E R25, desc[UR12][R24.64] ;  /* 0x0000000c18197981 */ /* 0x000f22000c1e1900 */
[----:B------:R-:W-:Y:S01]  /*04e0*/  UIMAD.WIDE.U32 UR30, UR20, 0x4, UR6 ;  /* 0x00000004141e78a5 */ /* 0x000fe2000f8e0006 */
[----:B0-----:R-:W-:Y:S02]  /*04f0*/  MOV R2, UR28 ;  /* 0x0000001c00027c02 */ /* 0x001fe40008000f00 */
[----:B------:R-:W-:Y:S01]  /*0500*/  MOV R3, UR29 ;  /* 0x0000001d00037c02 */ /* 0x000fe20008000f00 */
[----:B------:R-:W4:Y:S01]  /*0510*/  LDG.E R23, desc[UR12][R22.64] ;  /* 0x0000000c16177981 */ /* 0x000f22000c1e1900 */
[----:B------:R-:W-:-:S03]  /*0520*/  UIMAD.WIDE.U32 UR28, UR21, 0x4, UR6 ;  /* 0x00000004151c78a5 */ /* 0x000fc6000f8e0006 */
[----:B------:R0:W4:Y:S03]  /*0530*/  LDG.E R21, desc[UR12][R2.64] ;  /* 0x0000000c02157981 */ /* 0x000126000c1e1900 */
[----:B-1----:R-:W-:Y:S02]  /*0540*/  MOV R4, UR28 ;  /* 0x0000001c00047c02 */ /* 0x002fe40008000f00 */
[----:B------:R-:W-:Y:S02]  /*0550*/  MOV R5, UR29 ;  /* 0x0000001d00057c02 */ /* 0x000fe40008000f00 */
[----:B0-----:R-:W-:Y:S02]  /*0560*/  MOV R2, UR30 ;  /* 0x0000001e00027c02 */ /* 0x001fe40008000f00 */
[----:B------:R-:W-:Y:S01]  /*0570*/  MOV R3, UR31 ;  /* 0x0000001f00037c02 */ /* 0x000fe20008000f00 */
[----:B------:R-:W-:Y:S01]  /*0580*/  UIMAD.WIDE.U32 UR30, UR22, 0x4, UR6 ;  /* 0x00000004161e78a5 */ /* 0x000fe2000f8e0006 */
[----:B------:R-:W4:Y:S01]  /*0590*/  LDG.E R20, desc[UR12][R4.64] ;  /* 0x0000000c04147981 */ /* 0x000f22000c1e1900 */
[----:B------:R-:W-:-:S03]  /*05a0*/  UIMAD.WIDE.U32 UR28, UR23, 0x4, UR6 ;  /* 0x00000004171c78a5 */ /* 0x000fc6000f8e0006 */
[----:B------:R0:W4:Y:S01]  /*05b0*/  LDG.E R18, desc[UR12][R2.64] ;  /* 0x0000000c02127981 */ /* 0x000122000c1e1900 */
[----:B------:R-:W-:Y:S02]  /*05c0*/  MOV R7, UR31 ;  /* 0x0000001f00077c02 */ /* 0x000fe40008000f00 */
[----:B------:R-:W-:Y:S01]  /*05d0*/  MOV R6, UR30 ;  /* 0x0000001e00067c02 */ /* 0x000fe20008000f00 */
[----:B------:R-:W-:Y:S01]  /*05e0*/  UIMAD.WIDE.U32 UR30, UR24, 0x4, UR6 ;  /* 0x00000004181e78a5 */ /* 0x000fe2000f8e0006 */
[----:B------:R-:W-:Y:S02]  /*05f0*/  MOV R9, UR29 ;  /* 0x0000001d00097c02 */ /* 0x000fe40008000f00 */
[----:B------:R-:W-:Y:S01]  /*0600*/  MOV R8, UR28 ;  /* 0x0000001c00087c02 */ /* 0x000fe20008000f00 */
[----:B------:R3:W4:Y:S01]  /*0610*/  LDG.E R7, desc[UR12][R6.64] ;  /* 0x0000000c06077981 */ /* 0x000722000c1e1900 */
[----:B------:R-:W-:Y:S01]  /*0620*/  UIMAD.WIDE.U32 UR28, UR25, 0x4, UR6 ;  /* 0x00000004191c78a5 */ /* 0x000fe2000f8e0006 */
[----:B------:R-:W-:-:S02]  /*0630*/  MOV R11, UR31 ;  /* 0x0000001f000b7c02 */ /* 0x000fc40008000f00 */
[----:B------:R-:W-:Y:S01]  /*0640*/  MOV R10, UR30 ;  /* 0x0000001e000a7c02 */ /* 0x000fe20008000f00 */
[----:B------:R-:W4:Y:S01]  /*0650*/  LDG.E R9, desc[UR12][R8.64] ;  /* 0x0000000c08097981 */ /* 0x000f22000c1e1900 */
[----:B------:R-:W-:Y:S01]  /*0660*/  UIMAD.WIDE.U32 UR30, UR26, 0x4, UR6 ;  /* 0x000000041a1e78a5 */ /* 0x000fe2000f8e0006 */
[----:B0-----:R-:W-:Y:S02]  /*0670*/  MOV R3, UR29 ;  /* 0x0000001d00037c02 */ /* 0x001fe40008000f00 */
[----:B------:R-:W-:Y:S01]  /*0680*/  MOV R2, UR28 ;  /* 0x0000001c00027c02 */ /* 0x000fe20008000f00 */
[----:B------:R-:W4:Y:S02]  /*0690*/  LDG.E R11, desc[UR12][R10.64] ;  /* 0x0000000c0a0b7981 */ /* 0x000f24000c1e1900 */
[----:B------:R-:W-:Y:S02]  /*06a0*/  MOV R5, UR31 ;  /* 0x0000001f00057c02 */ /* 0x000fe40008000f00 */
[----:B------:R-:W-:Y:S01]  /*06b0*/  MOV R4, UR30 ;  /* 0x0000001e00047c02 */ /* 0x000fe20008000f00 */
[----:B------:R-:W4:Y:S04]  /*06c0*/  LDG.E R3, desc[UR12][R2.64] ;  /* 0x0000000c02037981 */ /* 0x000f28000c1e1900 */
[----:B------:R-:W4:Y:S01]  /*06d0*/  LDG.E R5, desc[UR12][R4.64] ;  /* 0x0000000c04057981 */ /* 0x000f22000c1e1900 */
[----:B------:R-:W-:-:S04]  /*06e0*/  UIADD3 UR9, UPT, UPT, UR9, 0x10, URZ ;  /* 0x0000001009097890 */ /* 0x000fc8000fffe0ff */
[----:B------:R-:W-:Y:S02]  /*06f0*/  UISETP.NE.AND UP1, UPT, UR9, URZ, UPT ;  /* 0x000000ff0900728c */ /* 0x000fe4000bf25270 */
[----:B------:R-:W-:Y:S02]  /*0700*/  ULEA UR27, UR11, UR27, 0x4 ;  /* 0x0000001b0b1b7291 */ /* 0x000fe4000f8e20ff */
[----:B------:R-:W-:Y:S02]  /*0710*/  ULEA UR10, UR11, UR10, 0x4 ;  /* 0x0000000a0b0a7291 */ /* 0x000fe4000f8e20ff */
[----:B------:R-:W-:Y:S02]  /*0720*/  ULEA UR14, UR11, UR14, 0x4 ;  /* 0x0000000e0b0e7291 */ /* 0x000fe4000f8e20ff */
[----:B------:R-:W-:Y:S02]  /*0730*/  ULEA UR15, UR11, UR15, 0x4 ;  /* 0x0000000f0b0f7291 */ /* 0x000fe4000f8e20ff */
[----:B------:R-:W-:-:S02]  /*0740*/  ULEA UR16, UR11, UR16, 0x4 ;  /* 0x000000100b107291 */ /* 0x000fc4000f8e20ff */
[----:B------:R-:W-:Y:S02]  /*0750*/  ULEA UR17, UR11, UR17, 0x4 ;  /* 0x000000110b117291 */ /* 0x000fe4000f8e20ff */
        /* <DEDUP_REMOVED lines=9> */
[----:B------:R-:W-:Y:S01]  /*07f0*/  ULEA UR5, UR11, UR5, 0x4 ;  /* 0x000000050b057291 */ /* 0x000fe2000f8e20ff */
[----:B--2--5:R-:W-:-:S04]  /*0800*/  FADD R15, R12, R15 ;  /* 0x0000000f0c0f7221 */ /* 0x024fc80000000000 */
[----:B------:R-:W-:Y:S01]  /*0810*/  FADD R15, R15, R14 ;  /* 0x0000000e0f0f7221 */ /* 0x000fe20000000000 */
[----:B---3--:R-:W-:-:S04]  /*0820*/  FADD R6, R12, R17 ;  /* 0x000000110c067221 */ /* 0x008fc80000000000 */
[----:B------:R-:W-:Y:S01]  /*0830*/  FADD R6, R15, R6 ;  /* 0x000000060f067221 */ /* 0x000fe20000000000 */
[----:B----4-:R-:W-:-:S04]  /*0840*/  FADD R19, R12, R19 ;  /* 0x000000130c137221 */ /* 0x010fc80000000000 */
        /* <DEDUP_REMOVED lines=9> */
[C---:B------:R-:W-:Y:S01]  /*08e0*/  FADD R23, R12.reuse, R23 ;  /* 0x000000170c177221 */ /* 0x040fe20000000000 */
[----:B------:R-:W-:-:S03]  /*08f0*/  FADD R21, R12, R21 ;  /* 0x000000150c157221 */ /* 0x000fc60000000000 */
        /* <DEDUP_REMOVED lines=16> */
[----:B------:R-:W-:Y:S06]  /*0a00*/  BRA.U UP1, `(.L_x_10) ;  /* 0xfffffff901347547 */ /* 0x000fec000b83ffff */
.L_x_9:
[----:B------:R-:W-:Y:S05]  /*0a10*/  BRA.U !UP0, `(.L_x_8) ;  /* 0x0000000508bc7547 */ /* 0x000fea000b800000 */
[----:B------:R-:W-:Y:S02]  /*0a20*/  UISETP.GE.U32.AND UP0, UPT, UR8, 0x8, UPT ;  /* 0x000000080800788c */ /* 0x000fe4000bf06070 */
[----:B------:R-:W-:-:S04]  /*0a30*/  ULOP3.LUT UR14, UR11, 0x7, URZ, 0xc0, !UPT ;  /* 0x000000070b0e7892 */ /* 0x000fc8000f8ec0ff */
[----:B------:R-:W-:-:S03]  /*0a40*/  UISETP.NE.AND UP1, UPT, UR14, URZ, UPT ;  /* 0x000000ff0e00728c */ /* 0x000fc6000bf25270 */
[----:B------:R-:W-:Y:S08]  /*0a50*/  BRA.U !UP0, `(.L_x_11) ;  /* 0x0000000108e87547 */ /* 0x000ff0000b800000 */
[----:B------:R-:W0:Y:S01]  /*0a60*/  LDCU.64 UR8, c[0x0][0x388] ;  /* 0x00007100ff0877ac */ /* 0x000e220008000a00 */
[----:B------:R-:W-:-:S04]  /*0a70*/  UIMAD UR5, UR4, UR11, URZ ;  /* 0x0000000b040572a4 */ /* 0x000fc8000f8e02ff */
[----:B0-----:R-:W-:Y:S02]  /*0a80*/  UIMAD.WIDE.U32 UR6, UR5, 0x4, UR8 ;  /* 0x00000004050678a5 */ /* 0x001fe4000f8e0008 */
[----:B------:R-:W-:-:S04]  /*0a90*/  UIADD3 UR5, UPT, UPT, UR5, UR11, URZ ;  /* 0x0000000b05057290 */ /* 0x000fc8000fffe0ff */
[----:B------:R-:W-:Y:S01]  /*0aa0*/  UIMAD.WIDE.U32 UR16, UR5, 0x4, UR8 ;  /* 0x00000004051078a5 */ /* 0x000fe2000f8e0008 */
[----:B------:R-:W-:Y:S01]  /*0ab0*/  MOV R2, UR6 ;  /* 0x0000000600027c02 */ /* 0x000fe20008000f00 */
[----:B------:R-:W-:Y:S01]  /*0ac0*/  UIADD3 UR5, UPT, UPT, UR5, UR11, URZ ;  /* 0x0000000b05057290 */ /* 0x000fe2000fffe0ff */
[----:B------:R-:W-:-:S03]  /*0ad0*/  MOV R3, UR7 ;  /* 0x0000000700037c02 */ /* 0x000fc60008000f00 */
[----:B------:R-:W-:Y:S02]  /*0ae0*/  UIMAD.WIDE.U32 UR6, UR5, 0x4, UR8 ;  /* 0x00000004050678a5 */ /* 0x000fe4000f8e0008 */
[----:B------:R-:W-:Y:S01]  /*0af0*/  UIADD3 UR5, UPT, UPT, UR5, UR11, URZ ;  /* 0x0000000b05057290 */ /* 0x000fe2000fffe0ff */
[----:B------:R-:W-:Y:S01]  /*0b00*/  MOV R4, UR16 ;  /* 0x0000001000047c02 */ /* 0x000fe20008000f00 */
[----:B------:R0:W2:Y:S01]  /*0b10*/  LDG.E R15, desc[UR12][R2.64] ;  /* 0x0000000c020f7981 */ /* 0x0000a2000c1e1900 */
[----:B------:R-:W-:Y:S01]  /*0b20*/  MOV R5, UR17 ;  /* 0x0000001100057c02 */ /* 0x000fe20008000f00 */
[----:B------:R-:W-:Y:S01]  /*0b30*/  UIMAD.WIDE.U32 UR16, UR5, 0x4, UR8 ;  /* 0x00000004051078a5 */ /* 0x000fe2000f8e0008 */
[----:B------:R-:W-:Y:S01]  /*0b40*/  MOV R6, UR6 ;  /* 0x0000000600067c02 */ /* 0x000fe20008000f00 */
[----:B------:R-:W-:Y:S01]  /*0b50*/  UIADD3 UR5, UPT, UPT, UR5, UR11, URZ ;  /* 0x0000000b05057290 */ /* 0x000fe2000fffe0ff */
[----:B------:R-:W-:Y:S01]  /*0b60*/  MOV R7, UR7 ;  /* 0x0000000700077c02 */ /* 0x000fe20008000f00 */
[----:B------:R1:W3:Y:S02]  /*0b70*/  LDG.E R17, desc[UR12][R4.64] ;  /* 0x0000000c04117981 */ /* 0x0002e4000c1e1900 */
[----:B------:R-:W-:-:S02]  /*0b80*/  UIMAD.WIDE.U32 UR6, UR5, 0x4, UR8 ;  /* 0x00000004050678a5 */ /* 0x000fc4000f8e0008 */
[----:B------:R-:W-:Y:S01]  /*0b90*/  UIADD3 UR5, UPT, UPT, UR5, UR11, URZ ;  /* 0x0000000b05057290 */ /* 0x000fe2000fffe0ff */
[----:B------:R-:W-:Y:S01]  /*0ba0*/  MOV R9, UR17 ;  /* 0x0000001100097c02 */ /* 0x000fe20008000f00 */
[----:B------:R4:W3:Y:S01]  /*0bb0*/  LDG.E R19, desc[UR12][R6.64] ;  /* 0x0000000c06137981 */ /* 0x0008e2000c1e1900 */
[----:B------:R-:W-:Y:S01]  /*0bc0*/  MOV R8, UR16 ;  /* 0x0000001000087c02 */ /* 0x000fe20008000f00 */
[----:B------:R-:W-:Y:S01]  /*0bd0*/  UIADD3 UR10, UPT, UPT, UR5, UR11, URZ ;  /* 0x0000000b050a7290 */ /* 0x000fe2000fffe0ff */
[----:B0-----:R-:W-:Y:S02]  /*0be0*/  MOV R2, UR6 ;  /* 0x0000000600027c02 */ /* 0x001fe40008000f00 */
[----:B------:R-:W-:Y:S01]  /*0bf0*/  MOV R3, UR7 ;  /* 0x0000000700037c02 */ /* 0x000fe20008000f00 */
[----:B------:R-:W-:Y:S01]  /*0c00*/  UIMAD.WIDE.U32 UR6, UR5, 0x4, UR8 ;  /* 0x00000004050678a5 */ /* 0x000fe2000f8e0008 */
[----:B------:R-:W3:Y:S01]  /*0c10*/  LDG.E R9, desc[UR12][R8.64] ;  /* 0x0000000c08097981 */ /* 0x000ee2000c1e1900 */
[----:B------:R-:W-:-:S02]  /*0c20*/  UIMAD.WIDE.U32 UR16, UR10, 0x4, UR8 ;  /* 0x000000040a1078a5 */ /* 0x000fc4000f8e0008 */
[----:B------:R-:W-:Y:S01]  /*0c30*/  UIADD3 UR10, UPT, UPT, UR10, UR11, URZ ;  /* 0x0000000b0a0a7290 */ /* 0x000fe2000fffe0ff */
[----:B------:R3:W3:Y:S01]  /*0c40*/  LDG.E R3, desc[UR12][R2.64] ;  /* 0x0000000c02037981 */ /* 0x0006e2000c1e1900 */
[----:B-1----:R-:W-:Y:S02]  /*0c50*/  MOV R5, UR7 ;  /* 0x0000000700057c02 */ /* 0x002fe40008000f00 */
[----:B------:R-:W-:Y:S01]  /*0c60*/  MOV R4, UR6 ;  /* 0x0000000600047c02 */ /* 0x000fe20008000f00 */
[----:B------:R-:W-:Y:S01]  /*0c70*/  UIMAD.WIDE.U32 UR6, UR10, 0x4, UR8 ;  /* 0x000000040a0678a5 */ /* 0x000fe2000f8e0008 */
[----:B----4-:R-:W-:Y:S02]  /*0c80*/  MOV R7, UR17 ;  /* 0x0000001100077c02 */ /* 0x010fe40008000f00 */
[----:B------:R-:W-:Y:S01]  /*0c90*/  MOV R6, UR16 ;  /* 0x0000001000067c02 */ /* 0x000fe20008000f00 */
[----:B------:R-:W4:Y:S02]  /*0ca0*/  LDG.E R5, desc[UR12][R4.64] ;  /* 0x0000000c04057981 */ /* 0x000f24000c1e1900 */
[----:B------:R-:W-:-:S02]  /*0cb0*/  MOV R11, UR7 ;  /* 0x00000007000b7c02 */ /* 0x000fc40008000f00 */
[----:B------:R-:W-:Y:S01]  /*0cc0*/  MOV R10, UR6 ;  /* 0x00000006000a7c02 */ /* 0x000fe20008000f00 */
[----:B------:R-:W4:Y:S04]  /*0cd0*/  LDG.E R7, desc[UR12][R6.64] ;  /* 0x0000000c06077981 */ /* 0x000f28000c1e1900 */
[----:B------:R-:W4:Y:S01]  /*0ce0*/  LDG.E R11, desc[UR12][R10.64] ;  /* 0x0000000c0a0b7981 */ /* 0x000f22000c1e1900 */
[----:B------:R-:W-:Y:S01]  /*0cf0*/  UIADD3 UR4, UPT, UPT, UR4, 0x8, URZ ;  /* 0x0000000804047890 */ /* 0x000fe2000fffe0ff */
[----:B--2--5:R-:W-:-:S04]  /*0d00*/  FADD R15, R12, R15 ;  /* 0x0000000f0c0f7221 */ /* 0x024fc80000000000 */
[----:B------:R-:W-:Y:S01]  /*0d10*/  FADD R15, R14, R15 ;  /* 0x0000000f0e0f7221 */ /* 0x000fe20000000000 */
[----:B---3--:R-:W-:-:S04]  /*0d20*/  FADD R2, R12, R17 ;  /* 0x000000110c027221 */ /* 0x008fc80000000000 */
[----:B------:R-:W-:Y:S01]  /*0d30*/  FADD R2, R15, R2 ;  /* 0x000000020f027221 */ /* 0x000fe20000000000 */
[----:B------:R-:W-:-:S04]  /*0d40*/  FADD R19, R12, R19 ;  /* 0x000000130c137221 */ /* 0x000fc80000000000 */
[----:B------:R-:W-:Y:S01]  /*0d50*/  FADD R2, R2, R19 ;  /* 0x0000001302027221 */ /* 0x000fe20000000000 */
[----:B------:R-:W-:-:S04]  /*0d60*/  FADD R9, R12, R9 ;  /* 0x000000090c097221 */ /* 0x000fc80000000000 */
[----:B------:R-:W-:Y:S01]  /*0d70*/  FADD R2, R2, R9 ;  /* 0x0000000902027221 */ /* 0x000fe20000000000 */
[----:B------:R-:W-:-:S04]  /*0d80*/  FADD R3, R12, R3 ;  /* 0x000000030c037221 */ /* 0x000fc80000000000 */
[----:B------:R-:W-:Y:S01]  /*0d90*/  FADD R2, R2, R3 ;  /* 0x0000000302027221 */ /* 0x000fe20000000000 */
[----:B----4-:R-:W-:-:S04]  /*0da0*/  FADD R5, R12, R5 ;  /* 0x000000050c057221 */ /* 0x010fc80000000000 */
[----:B------:R-:W-:Y:S01]  /*0db0*/  FADD R2, R2, R5 ;  /* 0x0000000502027221 */ /* 0x000fe20000000000 */
[----:B------:R-:W-:-:S04]  /*0dc0*/  FADD R7, R12, R7 ;  /* 0x000000070c077221 */ /* 0x000fc80000000000 */
[----:B------:R-:W-:Y:S01]  /*0dd0*/  FADD R2, R2, R7 ;  /* 0x0000000702027221 */ /* 0x000fe20000000000 */
[----:B------:R-:W-:-:S04]  /*0de0*/  FADD R11, R12, R11 ;  /* 0x0000000b0c0b7221 */ /* 0x000fc80000000000 */
[----:B------:R-:W-:-:S07]  /*0df0*/  FADD R14, R2, R11 ;  /* 0x0000000b020e7221 */ /* 0x000fce0000000000 */
.L_x_11:
        /* <DEDUP_REMOVED lines=9> */
[----:B------:R-:W-:Y:S01]  /*0e90*/  UIADD3 UR10, UPT, UPT, UR8, UR11, URZ ;  /* 0x0000000b080a7290 */ /* 0x000fe2000fffe0ff */
[----:B------:R-:W-:Y:S01]  /*0ea0*/  MOV R3, UR15 ;  /* 0x0000000f00037c02 */ /* 0x000fe20008000f00 */
[----:B------:R-:W-:Y:S01]  /*0eb0*/  UIMAD.WIDE.U32 UR8, UR8, 0x4, UR6 ;  /* 0x00000004080878a5 */ /* 0x000fe2000f8e0006 */
[----:B------:R-:W-:Y:S01]  /*0ec0*/  MOV R2, UR14 ;  /* 0x0000000e00027c02 */ /* 0x000fe20008000f00 */
[----:B------:R-:W-:Y:S02]  /*0ed0*/  UIMAD.WIDE.U32 UR14, UR10, 0x4, UR6 ;  /* 0x000000040a0e78a5 */ /* 0x000fe4000f8e0006 */
[----:B------:R-:W-:Y:S02]  /*0ee0*/  UIADD3 UR10, UPT, UPT, UR10, UR11, URZ ;  /* 0x0000000b0a0a7290 */ /* 0x000fe4000fffe0ff */
[----:B------:R-:W-:Y:S01]  /*0ef0*/  MOV R5, UR9 ;  /* 0x0000000900057c02 */ /* 0x000fe20008000f00 */
[----:B------:R-:W2:Y:S01]  /*0f00*/  LDG.E R3, desc[UR12][R2.64] ;  /* 0x0000000c02037981 */ /* 0x000ea2000c1e1900 */
[----:B------:R-:W-:Y:S01]  /*0f10*/  MOV R4, UR8 ;  /* 0x0000000800047c02 */ /* 0x000fe20008000f00 */
[----:B------:R-:W-:Y:S01]  /*0f20*/  UIMAD.WIDE.U32 UR6, UR10, 0x4, UR6 ;  /* 0x000000040a0678a5 */ /* 0x000fe2000f8e0006 */
[----:B------:R-:W-:-:S02]  /*0f30*/  MOV R7, UR15 ;  /* 0x0000000f00077c02 */ /* 0x000fc40008000f00 */
[----:B------:R-:W-:Y:S01]  /*0f40*/  MOV R6, UR14 ;  /* 0x0000000e00067c02 */ /* 0x000fe20008000f00 */
[----:B------:R-:W3:Y:S02]  /*0f50*/  LDG.E R5, desc[UR12][R4.64] ;  /* 0x0000000c04057981 */ /* 0x000ee4000c1e1900 */
[----:B------:R-:W-:Y:S02]  /*0f60*/  MOV R9, UR7 ;  /* 0x0000000700097c02 */ /* 0x000fe40008000f00 */
[----:B------:R-:W4:Y:S01]  /*0f70*/  LDG.E R7, desc[UR12][R6.64] ;  /* 0x0000000c06077981 */ /* 0x000f22000c1e1900 */
[----:B------:R-:W-:-:S05]  /*0f80*/  MOV R8, UR6 ;  /* 0x0000000600087c02 */ /* 0x000fca0008000f00 */
[----:B------:R-:W4:Y:S01]  /*0f90*/  LDG.E R9, desc[UR12][R8.64] ;  /* 0x0000000c08097981 */ /* 0x000f22000c1e1900 */
[----:B------:R-:W-:Y:S01]  /*0fa0*/  UIADD3 UR4, UPT, UPT, UR4, 0x4, URZ ;  /* 0x0000000404047890 */ /* 0x000fe2000fffe0ff */
[----:B--2--5:R-:W-:-:S04]  /*0fb0*/  FADD R11, R12, R3 ;  /* 0x000000030c0b7221 */ /* 0x024fc80000000000 */
[----:B------:R-:W-:Y:S01]  /*0fc0*/  FADD R11, R14, R11 ;  /* 0x0000000b0e0b7221 */ /* 0x000fe20000000000 */
[----:B---3--:R-:W-:-:S04]  /*0fd0*/  FADD R2, R12, R5 ;  /* 0x000000050c027221 */ /* 0x008fc80000000000 */
[----:B------:R-:W-:Y:S01]  /*0fe0*/  FADD R2, R11, R2 ;  /* 0x000000020b027221 */ /* 0x000fe20000000000 */
[----:B----4-:R-:W-:-:S04]  /*0ff0*/  FADD R3, R12, R7 ;  /* 0x000000070c037221 */ /* 0x010fc80000000000 */
[----:B------:R-:W-:Y:S01]  /*1000*/  FADD R2, R2, R3 ;  /* 0x0000000302027221 */ /* 0x000fe20000000000 */
[----:B------:R-:W-:-:S04]  /*1010*/  FADD R3, R12, R9 ;  /* 0x000000090c037221 */ /* 0x000fc80000000000 */
[----:B------:R-:W-:-:S07]  /*1020*/  FADD R14, R2, R3 ;  /* 0x00000003020e7221 */ /* 0x000fce0000000000 */
.L_x_12:
[----:B------:R-:W-:Y:S05]  /*1030*/  BRA.U !UP1, `(.L_x_8) ;  /* 0x0000000109347547 */ /* 0x000fea000b800000 */
[----:B------:R-:W0:Y:S01]  /*1040*/  LDCU.64 UR6, c[0x0][0x388] ;  /* 0x00007100ff0677ac */ /* 0x000e220008000a00 */
[----:B------:R-:W-:Y:S02]  /*1050*/  UIMAD UR4, UR4, UR11, URZ ;  /* 0x0000000b040472a4 */ /* 0x000fe4000f8e02ff */
[----:B------:R-:W-:Y:S02]  /*1060*/  UIADD3 UR8, UPT, UPT, -UR5, URZ, URZ ;  /* 0x000000ff05087290 */ /* 0x000fe4000fffe1ff */
[----:B0-----:R-:W-:-:S12]  /*1070*/  UIMAD.WIDE.U32 UR4, UR4, 0x4, UR6 ;  /* 0x00000004040478a5 */ /* 0x001fd8000f8e0006 */
.L_x_13:
[----:B------:R-:W-:Y:S02]  /*1080*/  MOV R3, UR5 ;  /* 0x0000000500037c02 */ /* 0x000fe40008000f00 */
[----:B------:R-:W-:-:S05]  /*1090*/  MOV R2, UR4 ;  /* 0x0000000400027c02 */ /* 0x000fca0008000f00 */
[----:B------:R-:W2:Y:S01]  /*10a0*/  LDG.E R3, desc[UR12][R2.64] ;  /* 0x0000000c02037981 */ /* 0x000ea2000c1e1900 */
[----:B------:R-:W-:Y:S02]  /*10b0*/  UIADD3 UR8, UPT, UPT, UR8, 0x1, URZ ;  /* 0x0000000108087890 */ /* 0x000fe4000fffe0ff */
[----:B------:R-:W-:Y:S02]  /*10c0*/  UIMAD.WIDE.U32 UR4, UR11, 0x4, UR4 ;  /* 0x000000040b0478a5 */ /* 0x000fe4000f8e0004 */
[----:B------:R-:W-:Y:S01]  /*10d0*/  UISETP.NE.AND UP0, UPT, UR8, URZ, UPT ;  /* 0x000000ff0800728c */ /* 0x000fe2000bf05270 */
[----:B--2--5:R-:W-:-:S04]  /*10e0*/  FADD R5, R12, R3 ;  /* 0x000000030c057221 */ /* 0x024fc80000000000 */
[----:B------:R-:W-:-:S04]  /*10f0*/  FADD R14, R5, R14 ;  /* 0x0000000e050e7221 */ /* 0x000fc80000000000 */
[----:B------:R-:W-:Y:S05]  /*1100*/  BRA.U UP0, `(.L_x_13) ;  /* 0xfffffffd00dc7547 */ /* 0x000fea000b83ffff */
.L_x_8:
[----:B------:R-:W-:Y:S05]  /*1110*/  BSYNC.RECONVERGENT B0 ;  /* 0x0000000000007941 */ /* 0x000fea0003800200 */
.L_x_7:
[----:B------:R-:W0:Y:S01]  /*1120*/  LDC.64 R2, c[0x0][0x390] ;  /* 0x0000e400ff027b82 */ /* 0x000e220000000a00 */
[----:B------:R-:W-:-:S04]  /*1130*/  IMAD R13, R13, UR11, R0 ;  /* 0x0000000b0d0d7c24 */ /* 0x000fc8000f8e0200 */
[----:B0-----:R-:W-:-:S05]  /*1140*/  IMAD.WIDE R2, R13, 0x4, R2 ;  /* 0x000000040d027825 */ /* 0x001fca00078e0202 */
[----:B------:R-:W-:Y:S01]  /*1150*/  STG.E desc[UR12][R2.64], R14 ;  /* 0x0000000e02007986 */ /* 0x000fe2000c10190c */
[----:B------:R-:W-:Y:S05]  /*1160*/  EXIT ;  /* 0x000000000000794d */ /* 0x000fea0003800000 */
.L_x_14:
        /* <DEDUP_REMOVED lines=9> */
.L_x_23:


//--------------------- .text._Z6rowAddPfS_S_i    --------------------------
	.section	.text._Z6rowAddPfS_S_i,"ax",@progbits
	.align	128
        .global         _Z6rowAddPfS_S_i
        .type           _Z6rowAddPfS_S_i,@function
        .size           _Z6rowAddPfS_S_i,(.L_x_24 - _Z6rowAddPfS_S_i)
        .other          _Z6rowAddPfS_S_i,@"STO_CUDA_ENTRY STV_DEFAULT"
_Z6rowAddPfS_S_i:
.text._Z6rowAddPfS_S_i:
        /* <DEDUP_REMOVED lines=18> */
[----:B------:R-:W-:Y:S01]  /*0120*/  UISETP.GE.U32.AND UP1, UPT, UR13, 0x8, UPT ;  /* 0x000000080d00788c */ /* 0x000fe2000bf26070 */
[----:B------:R-:W-:Y:S01]  /*0130*/  MOV R22, RZ ;  /* 0x000000ff00167202 */ /* 0x000fe20000000f00 */
[----:B------:R-:W-:Y:S01]  /*0140*/  ULOP3.LUT UR20, UR13, 0x7, URZ, 0xc0, !UPT ;  /* 0x000000070d147892 */ /* 0x000fe2000f8ec0ff */
[----:B------:R-:W-:-:S03]  /*0150*/  MOV R14, RZ ;  /* 0x000000ff000e7202 */ /* 0x000fc60000000f00 */
[----:B------:R-:W-:-:S03]  /*0160*/  UISETP.NE.AND UP0, UPT, UR20, URZ, UPT ;  /* 0x000000ff1400728c */ /* 0x000fc6000bf05270 */
[----:B------:R-:W-:Y:S08]  /*0170*/  BRA.U !UP1, `(.L_x_17) ;  /* 0x00000005093c7547 */ /* 0x000ff0000b800000 */
[----:B------:R-:W0:Y:S01]  /*0180*/  LDCU.64 UR16, c[0x0][0x380] ;  /* 0x00007000ff1077ac */ /* 0x000e220008000a00 */
[----:B------:R-:W-:Y:S01]  /*0190*/  MOV R3, RZ ;  /* 0x000000ff00037202 */ /* 0x000fe20000000f00 */
[----:B------:R-:W-:Y:S01]  /*01a0*/  HFMA2 R22, -RZ, RZ, 0, 0 ;  /* 0x00000000ff167431 */ /* 0x000fe200000001ff */
[----:B------:R-:W-:Y:S01]  /*01b0*/  MOV R12, R0 ;  /* 0x00000000000c7202 */ /* 0x000fe20000000f00 */
[----:B------:R-:W1:Y:S01]  /*01c0*/  LDCU.64 UR14, c[0x0][0x388] ;  /* 0x00007100ff0e77ac */ /* 0x000e620008000a00 */
[----:B------:R-:W-:Y:S01]  /*01d0*/  IMAD.WIDE.U32 R2, R5, UR12, R2 ;  /* 0x0000000c05027c25 */ /* 0x000fe2000f8e0002 */
[----:B------:R-:W-:-:S04]  /*01e0*/  ULOP3.LUT UR4, UR13, 0x7ffffff8, URZ, 0xc0, !UPT ;  /* 0x7ffffff80d047892 */ /* 0x000fc8000f8ec0ff */
[----:B------:R-:W-:Y:S02]  /*01f0*/  UIADD3 UR5, UPT, UPT, -UR4, URZ, URZ ;  /* 0x000000ff04057290 */ /* 0x000fe4000fffe1ff */
[----:B------:R-:W-:Y:S02]  /*0200*/  MOV R14, UR4 ;  /* 0x00000004000e7c02 */ /* 0x000fe40008000f00 */
[----:B0-----:R-:W-:-:S04]  /*0210*/  LEA R10, P0, R2, UR16, 0x2 ;  /* 0x00000010020a7c11 */ /* 0x001fc8000f8010ff */
[----:B------:R-:W-:Y:S01]  /*0220*/  IADD3 R10, P1, PT, R10, 0x10, RZ ;  /* 0x000000100a0a7810 */ /* 0x000fe20007f3e0ff */
[----:B-1----:R-:W-:Y:S01]  /*0230*/  UIMAD.WIDE.U32 UR6, UR13, 0x18, UR14 ;  /* 0x000000180d0678a5 */ /* 0x002fe2000f8e000e */
[----:B------:R-:W-:Y:S01]  /*0240*/  LEA.HI.X R2, R2, UR17, R3, 0x2, P0 ;  /* 0x0000001102027c11 */ /* 0x000fe200080f1403 */
[----:B------:R-:W-:-:S03]  /*0250*/  UIMAD.WIDE.U32 UR8, UR13, 0x1c, UR14 ;  /* 0x0000001c0d0878a5 */ /* 0x000fc6000f8e000e */
[----:B------:R-:W-:-:S09]  /*0260*/  IADD3.X R11, PT, PT, RZ, R2, RZ, P1, !PT ;  /* 0x00000002ff0b7210 */ /* 0x000fd20000ffe4ff */
.L_x_18:
[----:B------:R-:W-:Y:S01]  /*0270*/  MOV R3, 0x4 ;  /* 0x0000000400037802 */ /* 0x000fe20000000f00 */
[----:B------:R-:W-:Y:S02]  /*0280*/  UIMAD.WIDE.U32 UR16, UR13, 0x4, UR14 ;  /* 0x000000040d1078a5 */ /* 0x000fe4000f8e000e */
[----:B------:R-:W-:Y:S02]  /*0290*/  UIMAD.WIDE.U32 UR18, UR13, 0x8, UR14 ;  /* 0x000000080d1278a5 */ /* 0x000fe4000f8e000e */
[----:B------:R-:W-:Y:S02]  /*02a0*/  IMAD.WIDE R2, R12, R3, UR14 ;  /* 0x0000000e0c027e25 */ /* 0x000fe4000f8e0203 */
[----:B------:R-:W-:Y:S02]  /*02b0*/  MOV R4, UR16 ;  /* 0x0000001000047c02 */ /* 0x000fe40008000f00 */
[----:B------:R-:W-:Y:S01]  /*02c0*/  MOV R5, UR17 ;  /* 0x0000001100057c02 */ /* 0x000fe20008000f00 */
[----:B------:R0:W2:Y:S01]  /*02d0*/  LDG.E R15, desc[UR10][R2.64] ;  /* 0x0000000a020f7981 */ /* 0x0000a2000c1e1900 */
[----:B------:R-:W-:-:S02]  /*02e0*/  MOV R6, UR18 ;  /* 0x0000001200067c02 */ /* 0x000fc40008000f00 */
[----:B------:R-:W-:Y:S01]  /*02f0*/  MOV R7, UR19 ;  /* 0x0000001300077c02 */ /* 0x000fe20008000f00 */
[C---:B------:R-:W-:Y:S01]  /*0300*/  IMAD.WIDE R4, R12.reuse, 0x4, R4 ;  /* 0x000000040c047825 */ /* 0x040fe200078e0204 */
[----:B0-----:R-:W-:Y:S02]  /*0310*/  MOV R2, R10 ;  /* 0x0000000a00027202 */ /* 0x001fe40000000f00 */
[----:B------:R-:W-:Y:S01]  /*0320*/  MOV R3, R11 ;  /* 0x0000000b00037202 */ /* 0x000fe20000000f00 */
[----:B------:R-:W-:Y:S01]  /*0330*/  UIMAD.WIDE.U32 UR16, UR13, 0xc, UR14 ;  /* 0x0000000c0d1078a5 */ /* 0x000fe2000f8e000e */
[----:B------:R-:W-:Y:S01]  /*0340*/  MOV R27, 0x4 ;  /* 0x00000004001b7802 */ /* 0x000fe20000000f00 */
[----:B------:R-:W-:Y:S01]  /*0350*/  IMAD.WIDE R6, R12, 0x4, R6 ;  /* 0x000000040c067825 */ /* 0x000fe200078e0206 */
[----:B------:R0:W3:Y:S04]  /*0360*/  LDG.E R20, desc[UR10][R4.64] ;  /* 0x0000000a04147981 */ /* 0x0000e8000c1e1900 */
[----:B------:R-:W2:Y:S01]  /*0370*/  LDG.E R24, desc[UR10][R2.64+-0x10] ;  /* 0xfffff00a02187981 */ /* 0x000ea2000c1e1900 */
[----:B------:R-:W-:Y:S01]  /*0380*/  UIMAD.WIDE.U32 UR18, UR13, 0x10, UR14 ;  /* 0x000000100d1278a5 */ /* 0x000fe2000f8e000e */
[----:B------:R-:W-:-:S02]  /*0390*/  MOV R9, 0x4 ;  /* 0x0000000400097802 */ /* 0x000fc40000000f00 */
[----:B------:R-:W3:Y:S01]  /*03a0*/  LDG.E R21, desc[UR10][R2.64+-0xc] ;  /* 0xfffff40a02157981 */ /* 0x000ee2000c1e1900 */
[C---:B------:R-:W-:Y:S01]  /*03b0*/  IMAD.WIDE R26, R12.reuse, R27, UR16 ;  /* 0x000000100c1a7e25 */ /* 0x040fe2000f8e021b */
[----:B------:R-:W-:Y:S01]  /*03c0*/  UIMAD.WIDE.U32 UR16, UR13, 0x14, UR14 ;  /* 0x000000140d1078a5 */ /* 0x000fe2000f8e000e */
[----:B------:R-:W-:Y:S01]  /*03d0*/  MOV R11, 0x4 ;  /* 0x00000004000b7802 */ /* 0x000fe20000000f00 */
[----:B------:R1:W4:Y:S01]  /*03e0*/  LDG.E R18, desc[UR10][R6.64] ;  /* 0x0000000a06127981 */ /* 0x000322000c1e1900 */
[----:B------:R-:W-:-:S03]  /*03f0*/  IMAD.WIDE R8, R12, R9, UR18 ;  /* 0x000000120c087e25 */ /* 0x000fc6000f8e0209 */
[----:B------:R-:W4:Y:S01]  /*0400*/  LDG.E R19, desc[UR10][R2.64+-0x8] ;  /* 0xfffff80a02137981 */ /* 0x000f22000c1e1900 */
[----:B0-----:R-:W-:Y:S01]  /*0410*/  MOV R5, 0x4 ;  /* 0x0000000400057802 */ /* 0x001fe20000000f00 */
[C---:B------:R-:W-:Y:S02]  /*0420*/  IMAD.WIDE R10, R12.reuse, R11, UR16 ;  /* 0x000000100c0a7e25 */ /* 0x040fe4000f8e020b */
[----:B------:R-:W5:Y:S04]  /*0430*/  LDG.E R16, desc[UR10][R26.64] ;  /* 0x0000000a1a107981 */ /* 0x000f68000c1e1900 */
[----:B------:R-:W5:Y:S01]  /*0440*/  LDG.E R17, desc[UR10][R2.64+-0x4] ;  /* 0xfffffc0a02117981 */ /* 0x000f62000c1e1900 */
[----:B-1----:R-:W-:Y:S01]  /*0450*/  MOV R7, 0x4 ;  /* 0x0000000400077802 */ /* 0x002fe20000000f00 */
[----:B------:R-:W-:-:S02]  /*0460*/  IMAD.WIDE R4, R12, R5, UR6 ;  /* 0x000000060c047e25 */ /* 0x000fc4000f8e0205 */
[----:B------:R-:W5:Y:S04]  /*0470*/  LDG.E R8, desc[UR10][R8.64] ;  /* 0x0000000a08087981 */ /* 0x000f68000c1e1900 */
[----:B------:R-:W5:Y:S01]  /*0480*/  LDG.E R23, desc[UR10][R2.64] ;  /* 0x0000000a02177981 */ /* 0x000f62000c1e1900 */
[----:B------:R-:W-:-:S03]  /*0490*/  IMAD.WIDE R6, R12, R7, UR8 ;  /* 0x000000080c067e25 */ /* 0x000fc6000f8e0207 */
[----:B------:R-:W5:Y:S04]  /*04a0*/  LDG.E R10, desc[UR10][R10.64] ;  /* 0x0000000a0a0a7981 */ /* 0x000f68000c1e1900 */
[----:B------:R-:W5:Y:S04]  /*04b0*/  LDG.E R25, desc[UR10][R2.64+0x4] ;  /* 0x0000040a02197981 */ /* 0x000f68000c1e1900 */
[----:B------:R0:W5:Y:S04]  /*04c0*/  LDG.E R4, desc[UR10][R4.64] ;  /* 0x0000000a04047981 */ /* 0x000168000c1e1900 */
[----:B------:R-:W5:Y:S04]  /*04d0*/  LDG.E R27, desc[UR10][R2.64+0x8] ;  /* 0x0000080a021b7981 */ /* 0x000f68000c1e1900 */
[----:B------:R-:W5:Y:S04]  /*04e0*/  LDG.E R6, desc[UR10][R6.64] ;  /* 0x0000000a06067981 */ /* 0x000f68000c1e1900 */
[----:B------:R-:W5:Y:S01]  /*04f0*/  LDG.E R9, desc[UR10][R2.64+0xc] ;  /* 0x00000c0a02097981 */ /* 0x000f62000c1e1900 */
[----:B------:R-:W-:-:S04]  /*0500*/  UIADD3 UR5, UPT, UPT, UR5, 0x8, URZ ;  /* 0x0000000805057890 */ /* 0x000fc8000fffe0ff */
[----:B------:R-:W-:Y:S01]  /*0510*/  UISETP.NE.AND UP1, UPT, UR5, URZ, UPT ;  /* 0x000000ff0500728c */ /* 0x000fe2000bf25270 */
[----:B0-----:R-:W-:-:S04]  /*0520*/  MOV R5, UR13 ;  /* 0x0000000d00057c02 */ /* 0x001fc80008000f00 */
[----:B------:R-:W-:Y:S01]  /*0530*/  LEA R12, R5, R12, 0x3 ;  /* 0x0000000c050c7211 */ /* 0x000fe200078e18ff */
[----:B--2---:R-:W-:-:S04]  /*0540*/  FADD R15, R24, R15 ;  /* 0x0000000f180f7221 */ /* 0x004fc80000000000 */
[----:B------:R-:W-:Y:S01]  /*0550*/  FADD R15, R15, R22 ;  /* 0x000000160f0f7221 */ /* 0x000fe20000000000 */
[----:B---3--:R-:W-:-:S04]  /*0560*/  FADD R20, R21, R20 ;  /* 0x0000001415147221 */ /* 0x008fc80000000000 */
[----:B------:R-:W-:Y:S01]  /*0570*/  FADD R15, R15, R20 ;  /* 0x000000140f0f7221 */ /* 0x000fe20000000000 */
[----:B----4-:R-:W-:-:S04]  /*0580*/  FADD R18, R19, R18 ;  /* 0x0000001213127221 */ /* 0x010fc80000000000 */
[----:B------:R-:W-:Y:S01]  /*0590*/  FADD R15, R15, R18 ;  /* 0x000000120f0f7221 */ /* 0x000fe20000000000 */
[----:B-----5:R-:W-:-:S04]  /*05a0*/  FADD R16, R17, R16 ;  /* 0x0000001011107221 */ /* 0x020fc80000000000 */
[----:B------:R-:W-:Y:S01]  /*05b0*/  FADD R15, R15, R16 ;  /* 0x000000100f0f7221 */ /* 0x000fe20000000000 */
[----:B------:R-:W-:-:S04]  /*05c0*/  FADD R8, R23, R8 ;  /* 0x0000000817087221 */ /* 0x000fc80000000000 */
[----:B------:R-:W-:Y:S01]  /*05d0*/  FADD R8, R15, R8 ;  /* 0x000000080f087221 */ /* 0x000fe20000000000 */
[----:B------:R-:W-:-:S04]  /*05e0*/  FADD R25, R25, R10 ;  /* 0x0000000a19197221 */ /* 0x000fc80000000000 */
[----:B------:R-:W-:Y:S01]  /*05f0*/  FADD R8, R8, R25 ;  /* 0x0000001908087221 */ /* 0x000fe20000000000 */
[----:B------:R-:W-:Y:S01]  /*0600*/  FADD R27, R27, R4 ;  /* 0x000000041b1b7221 */ /* 0x000fe20000000000 */
[----:B------:R-:W-:-:S03]  /*0610*/  IADD3 R10, P0, PT, R2, 0x20, RZ ;  /* 0x00000020020a7810 */ /* 0x000fc60007f1e0ff */
[----:B------:R-:W-:Y:S01]  /*0620*/  FADD R8, R8, R27 ;  /* 0x0000001b08087221 */ /* 0x000fe20000000000 */
[----:B------:R-:W-:Y:S01]  /*0630*/  FADD R9, R9, R6 ;  /* 0x0000000609097221 */ /* 0x000fe20000000000 */
[----:B------:R-:W-:-:S03]  /*0640*/  IADD3.X R11, PT, PT, RZ, R3, RZ, P0, !PT ;  /* 0x00000003ff0b7210 */ /* 0x000fc600007fe4ff */
[----:B------:R-:W-:Y:S01]  /*0650*/  FADD R22, R8, R9 ;  /* 0x0000000908167221 */ /* 0x000fe20000000000 */
[----:B------:R-:W-:Y:S06]  /*0660*/  BRA.U UP1, `(.L_x_18) ;  /* 0xfffffffd01007547 */ /* 0x000fec000b83ffff */
.L_x_17:
[----:B------:R-:W-:Y:S05]  /*0670*/  BRA.U !UP0, `(.L_x_16) ;  /* 0x0000000508307547 */ /* 0x000fea000b800000 */
[----:B------:R-:W-:Y:S02]  /*0680*/  UISETP.GE.U32.AND UP0, UPT, UR20, 0x4, UPT ;  /* 0x000000041400788c */ /* 0x000fe4000bf06070 */
[----:B------:R-:W-:-:S04]  /*0690*/  ULOP3.LUT UR4, UR13, 0x3, URZ, 0xc0, !UPT ;  /* 0x000000030d047892 */ /* 0x000fc8000f8ec0ff */
[----:B------:R-:W-:-:S03]  /*06a0*/  UISETP.NE.AND UP1, UPT, UR4, URZ, UPT ;  /* 0x000000ff0400728c */ /* 0x000fc6000bf25270 */
[----:B------:R-:W-:Y:S08]  /*06b0*/  BRA.U !UP0, `(.L_x_19) ;  /* 0x0000000108887547 */ /* 0x000ff0000b800000 */
[----:B------:R-:W0:Y:S01]  /*06c0*/  LDC.64 R4, c[0x0][0x388] ;  /* 0x0000e200ff047b82 */ /* 0x000e220000000a00 */
[----:B------:R-:W1:Y:S01]  /*06d0*/  LDCU.64 UR6, c[0x0][0x380] ;  /* 0x00007000ff0677ac */ /* 0x000e620008000a00 */
[----:B------:R-:W-:Y:S01]  /*06e0*/  IMAD R9, R14, UR13, R0 ;  /* 0x0000000d0e097c24 */ /* 0x000fe2000f8e0200 */
[CC--:B------:R-:W-:Y:S02]  /*06f0*/  IADD3 R3, PT, PT, R13.reuse, R14.reuse, RZ ;  /* 0x0000000e0d037210 */ /* 0x0c0fe40007ffe0ff */
[----:B------:R-:W-:Y:S02]  /*0700*/  IADD3 R10, P0, PT, R13, R14, RZ ;  /* 0x0000000e0d0a7210 */ /* 0x000fe40007f1e0ff */
[----:B------:R-:W-:Y:S01]  /*0710*/  MOV R11, UR13 ;  /* 0x0000000d000b7c02 */ /* 0x000fe20008000f00 */
[----:B------:R-:W2:Y:S01]  /*0720*/  LDC.64 R6, c[0x0][0x380] ;  /* 0x0000e000ff067b82 */ /* 0x000ea20000000a00 */
[----:B------:R-:W-:Y:S01]  /*0730*/  MOV R17, UR13 ;  /* 0x0000000d00117c02 */ /* 0x000fe20008000f00 */
[----:B0-----:R-:W-:Y:S01]  /*0740*/  IMAD.WIDE R4, R9, 0x4, R4 ;  /* 0x0000000409047825 */ /* 0x001fe200078e0204 */
[----:B------:R-:W-:-:S05]  /*0750*/  MOV R9, UR13 ;  /* 0x0000000d00097c02 */ /* 0x000fca0008000f00 */
[----:B------:R-:W-:Y:S02]  /*0760*/  IMAD.WIDE.U32 R8, R9, 0x4, R4 ;  /* 0x0000000409087825 */ /* 0x000fe400078e0004 */
[----:B------:R-:W3:Y:S02]  /*0770*/  LDG.E R5, desc[UR10][R4.64] ;  /* 0x0000000a04057981 */ /* 0x000ee4000c1e1900 */
[----:B--2---:R-:W-:Y:S01]  /*0780*/  IMAD.WIDE.U32 R6, R3, 0x4, R6 ;  /* 0x0000000403067825 */ /* 0x004fe200078e0006 */
[----:B------:R-:W-:Y:S01]  /*0790*/  IADD3.X R3, PT, PT, RZ, RZ, RZ, P0, !PT ;  /* 0x000000ffff037210 */ /* 0x000fe200007fe4ff */
[----:B------:R-:W2:Y:S01]  /*07a0*/  LDG.E R15, desc[UR10][R8.64] ;  /* 0x0000000a080f7981 */ /* 0x000ea2000c1e1900 */
[----:B-1----:R-:W-:-:S03]  /*07b0*/  LEA R2, P0, R10, UR6, 0x2 ;  /* 0x000000060a027c11 */ /* 0x002fc6000f8010ff */
[----:B------:R-:W3:Y:S01]  /*07c0*/  LDG.E R6, desc[UR10][R6.64] ;  /* 0x0000000a06067981 */ /* 0x000ee2000c1e1900 */
[----:B------:R-:W-:Y:S01]  /*07d0*/  LEA.HI.X R3, R10, UR7, R3, 0x2, P0 ;  /* 0x000000070a037c11 */ /* 0x000fe200080f1403 */
[----:B------:R-:W-:-:S04]  /*07e0*/  IMAD.WIDE.U32 R10, R11, 0x4, R8 ;  /* 0x000000040b0a7825 */ /* 0x000fc800078e0008 */
[----:B------:R-:W2:Y:S01]  /*07f0*/  LDG.E R12, desc[UR10][R2.64+0x4] ;  /* 0x0000040a020c7981 */ /* 0x000ea2000c1e1900 */
[----:B------:R-:W-:-:S03]  /*0800*/  IMAD.WIDE.U32 R16, R17, 0x4, R10 ;  /* 0x0000000411107825 */ /* 0x000fc600078e000a */
        /* <DEDUP_REMOVED lines=13> */
.L_x_19:
        /* <DEDUP_REMOVED lines=9> */
[----:B------:R-:W-:-:S04]  /*0970*/  IADD3 R8, P0, PT, R13, R14, RZ ;  /* 0x0000000e0d087210 */ /* 0x000fc80007f1e0ff */
[----:B------:R-:W2:Y:S01]  /*0980*/  LDC.64 R6, c[0x0][0x388] ;  /* 0x0000e200ff067b82 */ /* 0x000ea20000000a00 */
[----:B0-----:R-:W-:Y:S01]  /*0990*/  IMAD.WIDE.U32 R4, R5, 0x4, R2 ;  /* 0x0000000405047825 */ /* 0x001fe200078e0002 */
[----:B------:R-:W-:Y:S02]  /*09a0*/  IADD3.X R3, PT, PT, RZ, RZ, RZ, P0, !PT ;  /* 0x000000ffff037210 */ /* 0x000fe400007fe4ff */
[----:B-1----:R-:W-:-:S03]  /*09b0*/  LEA R2, P0, R8, UR4, 0x2 ;  /* 0x0000000408027c11 */ /* 0x002fc6000f8010ff */
[----:B------:R-:W3:Y:S01]  /*09c0*/  LDG.E R4, desc[UR10][R4.64] ;  /* 0x0000000a04047981 */ /* 0x000ee2000c1e1900 */
[----:B------:R-:W-:Y:S01]  /*09d0*/  LEA.HI.X R3, R8, UR5, R3, 0x2, P0 ;  /* 0x0000000508037c11 */ /* 0x000fe200080f1403 */
[----:B--2---:R-:W-:Y:S01]  /*09e0*/  IMAD.WIDE R6, R9, 0x4, R6 ;  /* 0x0000000409067825 */ /* 0x004fe200078e0206 */
[----:B------:R-:W-:-:S03]  /*09f0*/  MOV R9, UR13 ;  /* 0x0000000d00097c02 */ /* 0x000fc60008000f00 */
[----:B------:R-:W2:Y:S02]  /*0a00*/  LDG.E R2, desc[UR10][R2.64+0x4] ;  /* 0x0000040a02027981 */ /* 0x000ea4000c1e1900 */
[----:B------:R-:W-:Y:S02]  /*0a10*/  IMAD.WIDE.U32 R8, R9, 0x4, R6 ;  /* 0x0000000409087825 */ /* 0x000fe400078e0006 */
[----:B------:R-:W3:Y:S04]  /*0a20*/  LDG.E R11, desc[UR10][R6.64] ;  /* 0x0000000a060b7981 */ /* 0x000ee8000c1e1900 */
[----:B------:R-:W2:Y:S01]  /*0a30*/  LDG.E R9, desc[UR10][R8.64] ;  /* 0x0000000a08097981 */ /* 0x000ea2000c1e1900 */
[----:B------:R-:W-:Y:S01]  /*0a40*/  IADD3 R14, PT, PT, R14, 0x2, RZ ;  /* 0x000000020e0e7810 */ /* 0x000fe20007ffe0ff */
[----:B---3--:R-:W-:-:S04]  /*0a50*/  FADD R11, R4, R11 ;  /* 0x0000000b040b7221 */ /* 0x008fc80000000000 */
[----:B------:R-:W-:Y:S01]  /*0a60*/  FADD R11, R22, R11 ;  /* 0x0000000b160b7221 */ /* 0x000fe20000000000 */
[----:B--2---:R-:W-:-:S04]  /*0a70*/  FADD R22, R2, R9 ;  /* 0x0000000902167221 */ /* 0x004fc80000000000 */
[----:B------:R-:W-:-:S07]  /*0a80*/  FADD R22, R11, R22 ;  /* 0x000000160b167221 */ /* 0x000fce0000000000 */
.L_x_20:
        /* <DEDUP_REMOVED lines=11> */
.L_x_16:
[----:B------:R-:W-:Y:S05]  /*0b40*/  BSYNC.RECONVERGENT B0 ;  /* 0x0000000000007941 */ /* 0x000fea0003800200 */
.L_x_15:
[----:B------:R-:W0:Y:S01]  /*0b50*/  LDC.64 R2, c[0x0][0x390] ;  /* 0x0000e400ff027b82 */ /* 0x000e220000000a00 */
[----:B------:R-:W-:-:S04]  /*0b60*/  IMAD R13, R13, UR13, R0 ;  /* 0x0000000d0d0d7c24 */ /* 0x000fc8000f8e0200 */
[----:B0-----:R-:W-:-:S05]  /*0b70*/  IMAD.WIDE R2, R13, 0x4, R2 ;  /* 0x000000040d027825 */ /* 0x001fca00078e0202 */
[----:B------:R-:W-:Y:S01]  /*0b80*/  STG.E desc[UR10][R2.64], R22 ;  /* 0x0000001602007986 */ /* 0x000fe2000c10190a */
[----:B------:R-:W-:Y:S05]  /*0b90*/  EXIT ;  /* 0x000000000000794d */ /* 0x000fea0003800000 */
.L_x_21:
        /* <DEDUP_REMOVED lines=14> */
.L_x_24:


//--------------------- .nv.shared.reserved.0     --------------------------
	.section	.nv.shared.reserved.0,"aw",@nobits
	.weak		__nv_reservedSMEM_offset_0_alias
	.size		__nv_reservedSMEM_offset_0_alias, 0, 64
	.other		__nv_reservedSMEM_offset_0_alias,@"STO_CUDA_RESERVED_SHARED STV_DEFAULT"
__nv_reservedSMEM_offset_0_alias:
	.zero		0
	.zero		64


//--------------------- .nv.constant0._Z9matrixAddPfS_S_i --------------------------
	.section	.nv.constant0._Z9matrixAddPfS_S_i,"a",@progbits
	.sectionflags	@""
	.align	4
.nv.constant0._Z9matrixAddPfS_S_i:
	.zero		924


//--------------------- .nv.constant0._Z9columnAddPfS_S_i --------------------------
	.section	.nv.constant0._Z9columnAddPfS_S_i,"a",@progbits
	.sectionflags	@""
	.align	4
.nv.constant0._Z9columnAddPfS_S_i:
	.zero		924


//--------------------- .nv.constant0._Z6rowAddPfS_S_i --------------------------
	.section	.nv.constant0._Z6rowAddPfS_S_i,"a",@progbits
	.sectionflags	@""
	.align	4
.nv.constant0._Z6rowAddPfS_S_i:
	.zero		924


//--------------------- SYMBOLS --------------------------

	.type		.nv.reservedSmem.offset0,@object
	.size		.nv.reservedSmem.offset0,0x4
